	.target	sm_80

	.elftype	@"ET_EXEC"


//--------------------- .note.nv.tkinfo           --------------------------
	.section	.note.nv.tkinfo,"",@"SHT_NOTE"
	.sectionflags	@"SHF_NOTE_NV_TKINFO"
	.tkinfo
        /*0018*/ 	.word	0x00000002
        /*0030*/ 	.string	""
        /*0030*/ 	.string	"ptxas"
        /*0030*/ 	.string	"Cuda compilation tools, release 13.0, V13.0.88"
        /*0030*/ 	.string	"Build cuda_13.0.r13.0/compiler.36424714_0"
        /*0030*/ 	.string	"-v  -suppress-debug-info  -lineinfo  -arch sm_80 "



//--------------------- .note.nv.cuinfo           --------------------------
	.section	.note.nv.cuinfo,"",@"SHT_NOTE"
	.sectionflags	@"SHF_NOTE_NV_CUINFO"
        /*0018*/ 	.short	0x0002
        /*001a*/ 	.short	0x0050
        /*001c*/ 	.short	0x0082
	.zero		2


//--------------------- .nv.info                  --------------------------
	.section	.nv.info,"",@"SHT_CUDA_INFO"
	.align	4


	//----- nvinfo : EIATTR_REGCOUNT
	.align		4
        /*0000*/ 	.byte	0x04, 0x2f
        /*0002*/ 	.short	(.L_2 - .L_1)
	.align		4
.L_1:
        /*0004*/ 	.word	index@(attn_fwd)
        /*0008*/ 	.word	0x000000a8


	//----- nvinfo : EIATTR_FRAME_SIZE
	.align		4
.L_2:
        /*000c*/ 	.byte	0x04, 0x11
        /*000e*/ 	.short	(.L_4 - .L_3)
	.align		4
.L_3:
        /*0010*/ 	.word	index@(attn_fwd)
        /*0014*/ 	.word	0x00000000


	//----- nvinfo : EIATTR_MIN_STACK_SIZE
	.align		4
.L_4:
        /*0018*/ 	.byte	0x04, 0x12
        /*001a*/ 	.short	(.L_6 - .L_5)
	.align		4
.L_5:
        /*001c*/ 	.word	index@(attn_fwd)
        /*0020*/ 	.word	0x00000000
.L_6:


//--------------------- .nv.info.attn_fwd         --------------------------
	.section	.nv.info.attn_fwd,"",@"SHT_CUDA_INFO"
	.sectionflags	@""
	.align	4


	//----- nvinfo : EIATTR_CUDA_API_VERSION
	.align		4
        /*0000*/ 	.byte	0x04, 0x37
        /*0002*/ 	.short	(.L_8 - .L_7)
.L_7:
        /*0004*/ 	.word	0x00000082


	//----- nvinfo : EIATTR_SW2861232_WAR
	.align		4
.L_8:
        /*0008*/ 	.byte	0x01, 0x35
	.zero		2


	//----- nvinfo : EIATTR_PARAM_CBANK
	.align		4
        /*000c*/ 	.byte	0x04, 0x0a
        /*000e*/ 	.short	(.L_10 - .L_9)
	.align		4
.L_9:
        /*0010*/ 	.word	index@(.nv.constant0.attn_fwd)
        /*0014*/ 	.short	0x0160
        /*0016*/ 	.short	0x0088


	//----- nvinfo : EIATTR_CBANK_PARAM_SIZE
	.align		4
.L_10:
        /*0018*/ 	.byte	0x03, 0x19
        /*001a*/ 	.short	0x0088


	//----- nvinfo : EIATTR_KPARAM_INFO
	.align		4
        /*001c*/ 	.byte	0x04, 0x17
        /*001e*/ 	.short	(.L_12 - .L_11)
.L_11:
        /*0020*/ 	.word	0x00000000
        /*0024*/ 	.short	0x0019
        /*0026*/ 	.short	0x0080
        /*0028*/ 	.byte	0x00, 0xf4, 0x21, 0x00


	//----- nvinfo : EIATTR_KPARAM_INFO
	.align		4
.L_12:
        /*002c*/ 	.byte	0x04, 0x17
        /*002e*/ 	.short	(.L_14 - .L_13)
.L_13:
        /*0030*/ 	.word	0x00000000
        /*0034*/ 	.short	0x0018
        /*0036*/ 	.short	0x0078
        /*0038*/ 	.byte	0x00, 0xf4, 0x21, 0x00


	//----- nvinfo : EIATTR_KPARAM_INFO
	.align		4
.L_14:
        /*003c*/ 	.byte	0x04, 0x17
        /*003e*/ 	.short	(.L_16 - .L_15)
.L_15:
        /*0040*/ 	.word	0x00000000
        /*0044*/ 	.short	0x0017
        /*0046*/ 	.short	0x0070
        /*0048*/ 	.byte	0x00, 0xf0, 0x11, 0x00


	//----- nvinfo : EIATTR_KPARAM_INFO
	.align		4
.L_16:
        /*004c*/ 	.byte	0x04, 0x17
        /*004e*/ 	.short	(.L_18 - .L_17)
.L_17:
        /*0050*/ 	.word	0x00000000
        /*0054*/ 	.short	0x0016
        /*0056*/ 	.short	0x006c
        /*0058*/ 	.byte	0x00, 0xf0, 0x11, 0x00


	//----- nvinfo : EIATTR_KPARAM_INFO
	.align		4
.L_18:
        /*005c*/ 	.byte	0x04, 0x17
        /*005e*/ 	.short	(.L_20 - .L_19)
.L_19:
        /*0060*/ 	.word	0x00000000
        /*0064*/ 	.short	0x0015
        /*0066*/ 	.short	0x0068
        /*0068*/ 	.byte	0x00, 0xf0, 0x11, 0x00


	//----- nvinfo : EIATTR_KPARAM_INFO
	.align		4
.L_20:
        /*006c*/ 	.byte	0x04, 0x17
        /*006e*/ 	.short	(.L_22 - .L_21)
.L_21:
        /*0070*/ 	.word	0x00000000
        /*0074*/ 	.short	0x0014
        /*0076*/ 	.short	0x0064
        /*0078*/ 	.byte	0x00, 0xf0, 0x11, 0x00


	//----- nvinfo : EIATTR_KPARAM_INFO
	.align		4
.L_22:
        /*007c*/ 	.byte	0x04, 0x17
        /*007e*/ 	.short	(.L_24 - .L_23)
.L_23:
        /*0080*/ 	.word	0x00000000
        /*0084*/ 	.short	0x0013
        /*0086*/ 	.short	0x0060
        /*0088*/ 	.byte	0x00, 0xf0, 0x11, 0x00


	//----- nvinfo : EIATTR_KPARAM_INFO
	.align		4
.L_24:
        /*008c*/ 	.byte	0x04, 0x17
        /*008e*/ 	.short	(.L_26 - .L_25)
.L_25:
        /*0090*/ 	.word	0x00000000
        /*0094*/ 	.short	0x0012
        /*0096*/ 	.short	0x005c
        /*0098*/ 	.byte	0x00, 0xf0, 0x11, 0x00


	//----- nvinfo : EIATTR_KPARAM_INFO
	.align		4
.L_26:
        /*009c*/ 	.byte	0x04, 0x17
        /*009e*/ 	.short	(.L_28 - .L_27)
.L_27:
        /*00a0*/ 	.word	0x00000000
        /*00a4*/ 	.short	0x0011
        /*00a6*/ 	.short	0x0058
        /*00a8*/ 	.byte	0x00, 0xf0, 0x11, 0x00


	//----- nvinfo : EIATTR_KPARAM_INFO
	.align		4
.L_28:
        /*00ac*/ 	.byte	0x04, 0x17
        /*00ae*/ 	.short	(.L_30 - .L_29)
.L_29:
        /*00b0*/ 	.word	0x00000000
        /*00b4*/ 	.short	0x0010
        /*00b6*/ 	.short	0x0054
        /*00b8*/ 	.byte	0x00, 0xf0, 0x11, 0x00


	//----- nvinfo : EIATTR_KPARAM_INFO
	.align		4
.L_30:
        /*00bc*/ 	.byte	0x04, 0x17
        /*00be*/ 	.short	(.L_32 - .L_31)
.L_31:
        /*00c0*/ 	.word	0x00000000
        /*00c4*/ 	.short	0x000f
        /*00c6*/ 	.short	0x0050
        /*00c8*/ 	.byte	0x00, 0xf0, 0x11, 0x00


	//----- nvinfo : EIATTR_KPARAM_INFO
	.align		4
.L_32:
        /*00cc*/ 	.byte	0x04, 0x17
        /*00ce*/ 	.short	(.L_34 - .L_33)
.L_33:
        /*00d0*/ 	.word	0x00000000
        /*00d4*/ 	.short	0x000e
        /*00d6*/ 	.short	0x004c
        /*00d8*/ 	.byte	0x00, 0xf0, 0x11, 0x00


	//----- nvinfo : EIATTR_KPARAM_INFO
	.align		4
.L_34:
        /*00dc*/ 	.byte	0x04, 0x17
        /*00de*/ 	.short	(.L_36 - .L_35)
.L_35:
        /*00e0*/ 	.word	0x00000000
        /*00e4*/ 	.short	0x000d
        /*00e6*/ 	.short	0x0048
        /*00e8*/ 	.byte	0x00, 0xf0, 0x11, 0x00


	//----- nvinfo : EIATTR_KPARAM_INFO
	.align		4
.L_36:
        /*00ec*/ 	.byte	0x04, 0x17
        /*00ee*/ 	.short	(.L_38 - .L_37)
.L_37:
        /*00f0*/ 	.word	0x00000000
        /*00f4*/ 	.short	0x000c
        /*00f6*/ 	.short	0x0044
        /*00f8*/ 	.byte	0x00, 0xf0, 0x11, 0x00


	//----- nvinfo : EIATTR_KPARAM_INFO
	.align		4
.L_38:
        /*00fc*/ 	.byte	0x04, 0x17
        /*00fe*/ 	.short	(.L_40 - .L_39)
.L_39:
        /*0100*/ 	.word	0x00000000
        /*0104*/ 	.short	0x000b
        /*0106*/ 	.short	0x0040
        /*0108*/ 	.byte	0x00, 0xf0, 0x11, 0x00


	//----- nvinfo : EIATTR_KPARAM_INFO
	.align		4
.L_40:
        /*010c*/ 	.byte	0x04, 0x17
        /*010e*/ 	.short	(.L_42 - .L_41)
.L_41:
        /*0110*/ 	.word	0x00000000
        /*0114*/ 	.short	0x000a
        /*0116*/ 	.short	0x003c
        /*0118*/ 	.byte	0x00, 0xf0, 0x11, 0x00


	//----- nvinfo : EIATTR_KPARAM_INFO
	.align		4
.L_42:
        /*011c*/ 	.byte	0x04, 0x17
        /*011e*/ 	.short	(.L_44 - .L_43)
.L_43:
        /*0120*/ 	.word	0x00000000
        /*0124*/ 	.short	0x0009
        /*0126*/ 	.short	0x0038
        /*0128*/ 	.byte	0x00, 0xf0, 0x11, 0x00


	//----- nvinfo : EIATTR_KPARAM_INFO
	.align		4
.L_44:
        /*012c*/ 	.byte	0x04, 0x17
        /*012e*/ 	.short	(.L_46 - .L_45)
.L_45:
        /*0130*/ 	.word	0x00000000
        /*0134*/ 	.short	0x0008
        /*0136*/ 	.short	0x0034
        /*0138*/ 	.byte	0x00, 0xf0, 0x11, 0x00


	//----- nvinfo : EIATTR_KPARAM_INFO
	.align		4
.L_46:
        /*013c*/ 	.byte	0x04, 0x17
        /*013e*/ 	.short	(.L_48 - .L_47)
.L_47:
        /*0140*/ 	.word	0x00000000
        /*0144*/ 	.short	0x0007
        /*0146*/ 	.short	0x0030
        /*0148*/ 	.byte	0x00, 0xf0, 0x11, 0x00


	//----- nvinfo : EIATTR_KPARAM_INFO
	.align		4
.L_48:
        /*014c*/ 	.byte	0x04, 0x17
        /*014e*/ 	.short	(.L_50 - .L_49)
.L_49:
        /*0150*/ 	.word	0x00000000
        /*0154*/ 	.short	0x0006
        /*0156*/ 	.short	0x002c
        /*0158*/ 	.byte	0x00, 0xf0, 0x11, 0x00


	//----- nvinfo : EIATTR_KPARAM_INFO
	.align		4
.L_50:
        /*015c*/ 	.byte	0x04, 0x17
        /*015e*/ 	.short	(.L_52 - .L_51)
.L_51:
        /*0160*/ 	.word	0x00000000
        /*0164*/ 	.short	0x0005
        /*0166*/ 	.short	0x0028
        /*0168*/ 	.byte	0x00, 0xf0, 0x11, 0x00


	//----- nvinfo : EIATTR_KPARAM_INFO
	.align		4
.L_52:
        /*016c*/ 	.byte	0x04, 0x17
        /*016e*/ 	.short	(.L_54 - .L_53)
.L_53:
        /*0170*/ 	.word	0x00000000
        /*0174*/ 	.short	0x0004
        /*0176*/ 	.short	0x0020
        /*0178*/ 	.byte	0x00, 0xf4, 0x21, 0x00


	//----- nvinfo : EIATTR_KPARAM_INFO
	.align		4
.L_54:
        /*017c*/ 	.byte	0x04, 0x17
        /*017e*/ 	.short	(.L_56 - .L_55)
.L_55:
        /*0180*/ 	.word	0x00000000
        /*0184*/ 	.short	0x0003
        /*0186*/ 	.short	0x0018
        /*0188*/ 	.byte	0x00, 0xf4, 0x21, 0x00


	//----- nvinfo : EIATTR_KPARAM_INFO
	.align		4
.L_56:
        /*018c*/ 	.byte	0x04, 0x17
        /*018e*/ 	.short	(.L_58 - .L_57)
.L_57:
        /*0190*/ 	.word	0x00000000
        /*0194*/ 	.short	0x0002
        /*0196*/ 	.short	0x0010
        /*0198*/ 	.byte	0x00, 0xf4, 0x21, 0x00


	//----- nvinfo : EIATTR_KPARAM_INFO
	.align		4
.L_58:
        /*019c*/ 	.byte	0x04, 0x17
        /*019e*/ 	.short	(.L_60 - .L_59)
.L_59:
        /*01a0*/ 	.word	0x00000000
        /*01a4*/ 	.short	0x0001
        /*01a6*/ 	.short	0x0008
        /*01a8*/ 	.byte	0x00, 0xf4, 0x21, 0x00


	//----- nvinfo : EIATTR_KPARAM_INFO
	.align		4
.L_60:
        /*01ac*/ 	.byte	0x04, 0x17
        /*01ae*/ 	.short	(.L_62 - .L_61)
.L_61:
        /*01b0*/ 	.word	0x00000000
        /*01b4*/ 	.short	0x0000
        /*01b6*/ 	.short	0x0000
        /*01b8*/ 	.byte	0x00, 0xf4, 0x21, 0x00


	//----- nvinfo : EIATTR_MAXREG_COUNT
	.align		4
.L_62:
        /*01bc*/ 	.byte	0x03, 0x1b
        /*01be*/ 	.short	0x00ff


	//----- nvinfo : EIATTR_NUM_BARRIERS
	.align		4
        /*01c0*/ 	.byte	0x02, 0x4c
        /*01c2*/ 	.byte	0x01
	.zero		1


	//----- nvinfo : EIATTR_MERCURY_ISA_VERSION
	.align		4
        /*01c4*/ 	.byte	0x03, 0x5f
        /*01c6*/ 	.short	0x0000


	//----- nvinfo : EIATTR_COOP_GROUP_MASK_REGIDS
	.align		4
        /*01c8*/ 	.byte	0x04, 0x29
        /*01ca*/ 	.short	(.L_64 - .L_63)


	//   ....[0]....
.L_63:
        /*01cc*/ 	.word	0xffffffff


	//   ....[1]....
        /*01d0*/ 	.word	0xffffffff


	//   ....[2]....
        /*01d4*/ 	.word	0xffffffff


	//   ....[3]....
        /*01d8*/ 	.word	0xffffffff


	//   ....[4]....
        /*01dc*/ 	.word	0xffffffff


	//   ....[5]....
        /*01e0*/ 	.word	0xffffffff


	//   ....[6]....
        /*01e4*/ 	.word	0xffffffff


	//   ....[7]....
        /*01e8*/ 	.word	0xffffffff


	//   ....[8]....
        /*01ec*/ 	.word	0xffffffff


	//   ....[9]....
        /*01f0*/ 	.word	0xffffffff


	//   ....[10]....
        /*01f4*/ 	.word	0xffffffff


	//   ....[11]....
        /*01f8*/ 	.word	0xffffffff


	//   ....[12]....
        /*01fc*/ 	.word	0xffffffff


	//   ....[13]....
        /*0200*/ 	.word	0xffffffff


	//   ....[14]....
        /*0204*/ 	.word	0xffffffff


	//   ....[15]....
        /*0208*/ 	.word	0xffffffff


	//----- nvinfo : EIATTR_COOP_GROUP_INSTR_OFFSETS
	.align		4
.L_64:
        /*020c*/ 	.byte	0x04, 0x28
        /*020e*/ 	.short	(.L_66 - .L_65)


	//   ....[0]....
.L_65:
        /*0210*/ 	.word	0x00001890


	//   ....[1]....
        /*0214*/ 	.word	0x000019c0


	//   ....[2]....
        /*0218*/ 	.word	0x00001a00


	//   ....[3]....
        /*021c*/ 	.word	0x00001ae0


	//   ....[4]....
        /*0220*/ 	.word	0x00001b20


	//   ....[5]....
        /*0224*/ 	.word	0x00001bd0


	//   ....[6]....
        /*0228*/ 	.word	0x00001bf0


	//   ....[7]....
        /*022c*/ 	.word	0x00001c30


	//   ....[8]....
        /*0230*/ 	.word	0x00003040


	//   ....[9]....
        /*0234*/ 	.word	0x00003050


	//   ....[10]....
        /*0238*/ 	.word	0x00003060


	//   ....[11]....
        /*023c*/ 	.word	0x00003070


	//   ....[12]....
        /*0240*/ 	.word	0x00003170


	//   ....[13]....
        /*0244*/ 	.word	0x00003180


	//   ....[14]....
        /*0248*/ 	.word	0x000031a0


	//   ....[15]....
        /*024c*/ 	.word	0x000031b0


	//----- nvinfo : EIATTR_EXIT_INSTR_OFFSETS
	.align		4
.L_66:
        /*0250*/ 	.byte	0x04, 0x1c
        /*0252*/ 	.short	(.L_68 - .L_67)


	//   ....[0]....
.L_67:
        /*0254*/ 	.word	0x00004870


	//----- nvinfo : EIATTR_REQNTID
	.align		4
.L_68:
        /*0258*/ 	.byte	0x04, 0x10
        /*025a*/ 	.short	(.L_70 - .L_69)
.L_69:
        /*025c*/ 	.word	0x00000080
        /*0260*/ 	.word	0x00000001
        /*0264*/ 	.word	0x00000001
.L_70:


//--------------------- .nv.callgraph             --------------------------
	.section	.nv.callgraph,"",@"SHT_CUDA_CALLGRAPH"
	.align	4
	.sectionentsize	8
	.align		4
        /*0000*/ 	.word	0x00000000
	.align		4
        /*0004*/ 	.word	0xffffffff
	.align		4
        /*0008*/ 	.word	0x00000000
	.align		4
        /*000c*/ 	.word	0xfffffffe
	.align		4
        /*0010*/ 	.word	0x00000000
	.align		4
        /*0014*/ 	.word	0xfffffffd
	.align		4
        /*0018*/ 	.word	0x00000000
	.align		4
        /*001c*/ 	.word	0xfffffffc


//--------------------- .nv.rel.action            --------------------------
	.section	.nv.rel.action,"",@"SHT_CUDA_RELOCINFO"
	.align	8
	.sectionentsize	8
        /*0000*/ 	.byte	0x73, 0x00, 0x00, 0x00, 0x00, 0x00, 0x00, 0x00, 0x00, 0x00, 0x00, 0x11, 0x25, 0x00, 0x05, 0x36


//--------------------- .nv.constant4             --------------------------
	.section	.nv.constant4,"a",@progbits
	.align	8
	.align		8
.nv.constant4:
        /*0000*/ 	.dword	_$_str


//--------------------- .nv.constant0.attn_fwd    --------------------------
	.section	.nv.constant0.attn_fwd,"a",@progbits
	.sectionflags	@""
	.align	4
.nv.constant0.attn_fwd:
	.zero		488


//--------------------- .text.attn_fwd            --------------------------
	.section	.text.attn_fwd,"ax",@progbits
	.sectioninfo	@"SHI_REGISTERS=168"
	.align	128
        .global         attn_fwd
        .type           attn_fwd,@function
        .size           attn_fwd,(.L_x_3 - attn_fwd)
        .other          attn_fwd,@"STO_CUDA_ENTRY STV_DEFAULT"
attn_fwd:
.text.attn_fwd:
[----:B------:R-:W-:Y:S02]  /*0000*/  MOV R1, c[0x0][0x28] ;  /* 0x00000a0000017a02 */ /* 0x000fe40000000f00 */
[----:B------:R-:W0:Y:S01]  /*0010*/  S2R R0, SR_TID.X ;  /* 0x0000000000007919 */ /* 0x000e220000002100 */
[----:B------:R-:W-:Y:S01]  /*0020*/  MOV R37, c[0x0][0x198] ;  /* 0x0000660000257a02 */ /* 0x000fe20000000f00 */
[----:B------:R-:W-:Y:S02]  /*0030*/  ULDC.64 UR4, c[0x0][0x118] ;  /* 0x0000460000047ab9 */ /* 0x000fe40000000a00 */
[----:B------:R-:W1:Y:S01]  /*0040*/  S2R R3, SR_CTAID.X ;  /* 0x0000000000037919 */ /* 0x000e620000002500 */
[C---:B------:R-:W-:Y:S01]  /*0050*/  SHF.L.U32 R21, R37.reuse, 0x3, RZ ;  /* 0x0000000325157819 */ /* 0x040fe200000006ff */
[C---:B------:R-:W-:Y:S01]  /*0060*/  IMAD R17, R37.reuse, 0x6, RZ ;  /* 0x0000000625117824 */ /* 0x040fe200078e02ff */
[C---:B------:R-:W-:Y:S01]  /*0070*/  SHF.L.U32 R9, R37.reuse, 0x1, RZ ;  /* 0x0000000125097819 */ /* 0x040fe200000006ff */
[----:B------:R-:W2:Y:S01]  /*0080*/  S2R R2, SR_CTAID.Y ;  /* 0x0000000000027919 */ /* 0x000ea20000002600 */
[C---:B------:R-:W-:Y:S01]  /*0090*/  IMAD R25, R37.reuse, 0xa, RZ ;  /* 0x0000000a25197824 */ /* 0x040fe200078e02ff */
[CC--:B------:R-:W-:Y:S01]  /*00a0*/  LEA R11, R37.reuse, R37.reuse, 0x1 ;  /* 0x00000025250b7211 */ /* 0x0c0fe200078e08ff */
[C---:B------:R-:W-:Y:S01]  /*00b0*/  IMAD R29, R37.reuse, 0xc, RZ ;  /* 0x0000000c251d7824 */ /* 0x040fe200078e02ff */
[C---:B------:R-:W-:Y:S01]  /*00c0*/  SHF.L.U32 R13, R37.reuse, 0x2, RZ ;  /* 0x00000002250d7819 */ /* 0x040fe200000006ff */
[C---:B------:R-:W-:Y:S01]  /*00d0*/  IMAD R33, R37.reuse, 0xe, RZ ;  /* 0x0000000e25217824 */ /* 0x040fe200078e02ff */
[CC--:B------:R-:W-:Y:S01]  /*00e0*/  LEA R15, R37.reuse, R37.reuse, 0x2 ;  /* 0x00000025250f7211 */ /* 0x0c0fe200078e10ff */
[C---:B------:R-:W-:Y:S01]  /*00f0*/  IMAD R39, R37.reuse, 0x14, RZ ;  /* 0x0000001425277824 */ /* 0x040fe200078e02ff */
[CC--:B------:R-:W-:Y:S01]  /*0100*/  LEA R23, R37.reuse, R37.reuse, 0x3 ;  /* 0x0000002525177211 */ /* 0x0c0fe200078e18ff */
[C---:B------:R-:W-:Y:S01]  /*0110*/  IMAD R41, R37.reuse, 0x16, RZ ;  /* 0x0000001625297824 */ /* 0x040fe200078e02ff */
[CC--:B------:R-:W-:Y:S01]  /*0120*/  LEA R19, R37.reuse, -R37.reuse, 0x3 ;  /* 0x8000002525137211 */ /* 0x0c0fe200078e18ff */
[C---:B------:R-:W-:Y:S01]  /*0130*/  IMAD R43, R37.reuse, 0x18, RZ ;  /* 0x00000018252b7824 */ /* 0x040fe200078e02ff */
[C---:B------:R-:W-:Y:S01]  /*0140*/  LEA R35, R37.reuse, -R37, 0x4 ;  /* 0x8000002525237211 */ /* 0x040fe200078e20ff */
[----:B------:R-:W-:-:S02]  /*0150*/  IMAD R45, R37, 0x1a, RZ ;  /* 0x0000001a252d7824 */ /* 0x000fc400078e02ff */
[C---:B------:R-:W-:Y:S01]  /*0160*/  IMAD R47, R37.reuse, 0x1c, RZ ;  /* 0x0000001c252f7824 */ /* 0x040fe200078e02ff */
[----:B0-----:R-:W-:Y:S01]  /*0170*/  LOP3.LUT R36, R0, 0x7f, RZ, 0xc0, !PT ;  /* 0x0000007f00247812 */ /* 0x001fe200078ec0ff */
[C---:B------:R-:W-:Y:S02]  /*0180*/  IMAD R27, R37.reuse, 0xb, RZ ;  /* 0x0000000b251b7824 */ /* 0x040fe400078e02ff */
[----:B------:R-:W-:Y:S01]  /*0190*/  IMAD R49, R37, 0x1e, RZ ;  /* 0x0000001e25317824 */ /* 0x000fe200078e02ff */
[----:B-1----:R-:W-:Y:S01]  /*01a0*/  LEA R3, R3, R36, 0x7 ;  /* 0x0000002403037211 */ /* 0x002fe200078e38ff */
[----:B------:R-:W-:Y:S02]  /*01b0*/  IMAD R31, R37, 0xd, RZ ;  /* 0x0000000d251f7824 */ /* 0x000fe400078e02ff */
[----:B--2---:R-:W-:Y:S02]  /*01c0*/  IMAD R4, R2, c[0x0][0x190], RZ ;  /* 0x0000640002047a24 */ /* 0x004fe400078e02ff */
[----:B------:R-:W-:-:S02]  /*01d0*/  IMAD R7, R3, c[0x0][0x194], RZ ;  /* 0x0000650003077a24 */ /* 0x000fc400078e02ff */
[C---:B------:R-:W-:Y:S01]  /*01e0*/  IMAD.HI R6, R4.reuse, 0x2, RZ ;  /* 0x0000000204067827 */ /* 0x040fe200078e02ff */
[----:B------:R-:W-:Y:S02]  /*01f0*/  SHF.L.U32 R5, R4, 0x1, RZ ;  /* 0x0000000104057819 */ /* 0x000fe400000006ff */
[C---:B------:R-:W-:Y:S01]  /*0200*/  SHF.L.U32 R8, R7.reuse, 0x1, RZ ;  /* 0x0000000107087819 */ /* 0x040fe200000006ff */
[----:B------:R-:W-:-:S03]  /*0210*/  IMAD.HI R7, R7, 0x2, RZ ;  /* 0x0000000207077827 */ /* 0x000fc600078e02ff */
[----:B------:R-:W-:-:S04]  /*0220*/  IADD3 R4, P0, P1, R8, c[0x0][0x160], R5 ;  /* 0x0000580008047a10 */ /* 0x000fc8000791e005 */
[----:B------:R-:W-:Y:S01]  /*0230*/  IADD3.X R5, R7, c[0x0][0x164], R6, P0, P1 ;  /* 0x0000590007057a10 */ /* 0x000fe200007e2406 */
[C---:B------:R-:W-:Y:S01]  /*0240*/  IMAD R7, R37.reuse, 0x12, RZ ;  /* 0x0000001225077824 */ /* 0x040fe200078e02ff */
[CC--:B------:R-:W-:Y:S02]  /*0250*/  LEA R20, P3, R37.reuse, R4.reuse, 0x4 ;  /* 0x0000000425147211 */ /* 0x0c0fe400078620ff */
[-C--:B------:R-:W-:Y:S02]  /*0260*/  LEA R8, P5, R37, R4.reuse, 0x2 ;  /* 0x0000000425087211 */ /* 0x080fe400078a10ff */
[-C--:B------:R-:W-:Y:S02]  /*0270*/  IADD3 R10, P6, R17, R4.reuse, RZ ;  /* 0x00000004110a7210 */ /* 0x080fe40007fde0ff */
[----:B------:R-:W-:Y:S02]  /*0280*/  LEA.HI.X.SX32 R21, R21, R5, 0x1, P3 ;  /* 0x0000000515157211 */ /* 0x000fe400018f0eff */
[----:B------:R-:W-:-:S02]  /*0290*/  LEA R12, P3, R37, R4, 0x3 ;  /* 0x00000004250c7211 */ /* 0x000fc400078618ff */
[CC--:B------:R-:W-:Y:S01]  /*02a0*/  IADD3 R6, P4, R9.reuse, R4.reuse, RZ ;  /* 0x0000000409067210 */ /* 0x0c0fe20007f9e0ff */
[----:B------:R0:W2:Y:S01]  /*02b0*/  LDG.E.U16 R20, [R20.64] ;  /* 0x0000000414147981 */ /* 0x0000a2000c1e1500 */
[-C--:B------:R-:W-:Y:S02]  /*02c0*/  LEA.HI.X.SX32 R9, R9, R5.reuse, 0x1, P5 ;  /* 0x0000000509097211 */ /* 0x080fe400028f0eff */
[-C--:B------:R-:W-:Y:S02]  /*02d0*/  IADD3 R14, P5, R25, R4.reuse, RZ ;  /* 0x00000004190e7210 */ /* 0x080fe40007fbe0ff */
[-C--:B------:R-:W-:Y:S01]  /*02e0*/  LEA.HI.X.SX32 R11, R11, R5.reuse, 0x1, P6 ;  /* 0x000000050b0b7211 */ /* 0x080fe200030f0eff */
[----:B------:R1:W3:Y:S01]  /*02f0*/  LDG.E.U16 R8, [R8.64] ;  /* 0x0000000408087981 */ /* 0x0002e2000c1e1500 */
[-C--:B------:R-:W-:Y:S02]  /*0300*/  IADD3 R22, P0, R7, R4.reuse, RZ ;  /* 0x0000000407167210 */ /* 0x080fe40007f1e0ff */
[----:B------:R-:W-:Y:S01]  /*0310*/  IADD3 R16, P6, R29, R4, RZ ;  /* 0x000000041d107210 */ /* 0x000fe20007fde0ff */
[----:B------:R4:W5:Y:S01]  /*0320*/  LDG.E.U16 R10, [R10.64] ;  /* 0x000000040a0a7981 */ /* 0x000962000c1e1500 */
[----:B------:R-:W-:-:S02]  /*0330*/  LEA.HI.X.SX32 R13, R13, R5, 0x1, P3 ;  /* 0x000000050d0d7211 */ /* 0x000fc400018f0eff */
[-C--:B------:R-:W-:Y:S02]  /*0340*/  IADD3 R24, P2, R39, R4.reuse, RZ ;  /* 0x0000000427187210 */ /* 0x080fe40007f5e0ff */
[-C--:B------:R-:W-:Y:S01]  /*0350*/  IADD3 R18, P3, R33, R4.reuse, RZ ;  /* 0x0000000421127210 */ /* 0x080fe20007f7e0ff */
[----:B------:R0:W3:Y:S01]  /*0360*/  LDG.E.U16 R12, [R12.64] ;  /* 0x000000040c0c7981 */ /* 0x0000e2000c1e1500 */
[-C--:B------:R-:W-:Y:S02]  /*0370*/  IADD3 R26, P1, R41, R4.reuse, RZ ;  /* 0x00000004291a7210 */ /* 0x080fe40007f3e0ff */
[-C--:B------:R-:W-:Y:S02]  /*0380*/  LEA.HI.X.SX32 R7, R37, R5.reuse, 0x1, P4 ;  /* 0x0000000525077211 */ /* 0x080fe400020f0eff */
[-C--:B------:R-:W-:Y:S02]  /*0390*/  IADD3 R28, P4, R43, R4.reuse, RZ ;  /* 0x000000042b1c7210 */ /* 0x080fe40007f9e0ff */
[----:B------:R-:W-:Y:S01]  /*03a0*/  LEA.HI.X.SX32 R15, R15, R5, 0x1, P5 ;  /* 0x000000050f0f7211 */ /* 0x000fe200028f0eff */
[----:B------:R0:W3:Y:S01]  /*03b0*/  LDG.E.U16 R6, [R6.64] ;  /* 0x0000000406067981 */ /* 0x0000e2000c1e1500 */
[----:B------:R-:W-:-:S02]  /*03c0*/  IADD3 R30, P5, R45, R4, RZ ;  /* 0x000000042d1e7210 */ /* 0x000fc40007fbe0ff */
[-C--:B------:R-:W-:Y:S01]  /*03d0*/  LEA.HI.X.SX32 R17, R17, R5.reuse, 0x1, P6 ;  /* 0x0000000511117211 */ /* 0x080fe200030f0eff */
[----:B------:R0:W3:Y:S01]  /*03e0*/  LDG.E.U16 R14, [R14.64] ;  /* 0x000000040e0e7981 */ /* 0x0000e2000c1e1500 */
[-C--:B------:R-:W-:Y:S02]  /*03f0*/  LEA.HI.X.SX32 R23, R23, R5.reuse, 0x1, P0 ;  /* 0x0000000517177211 */ /* 0x080fe400000f0eff */
[-C--:B------:R-:W-:Y:S01]  /*0400*/  IADD3 R32, P6, R47, R4.reuse, RZ ;  /* 0x000000042f207210 */ /* 0x080fe20007fde0ff */
[----:B------:R0:W3:Y:S01]  /*0410*/  LDG.E.U16 R16, [R16.64] ;  /* 0x0000000410107981 */ /* 0x0000e2000c1e1500 */
[-C--:B------:R-:W-:Y:S02]  /*0420*/  LEA.HI.X.SX32 R19, R19, R5.reuse, 0x1, P3 ;  /* 0x0000000513137211 */ /* 0x080fe400018f0eff */
[----:B------:R-:W-:Y:S01]  /*0430*/  LEA.HI.X.SX32 R25, R25, R5, 0x1, P2 ;  /* 0x0000000519197211 */ /* 0x000fe200010f0eff */
[----:B------:R-:W3:Y:S01]  /*0440*/  LDG.E.U16 R22, [R22.64] ;  /* 0x0000000416167981 */ /* 0x000ee2000c1e1500 */
[----:B------:R-:W-:-:S02]  /*0450*/  IADD3 R34, P3, R49, R4, RZ ;  /* 0x0000000431227210 */ /* 0x000fc40007f7e0ff */
[-C--:B------:R-:W-:Y:S01]  /*0460*/  LEA.HI.X.SX32 R27, R27, R5.reuse, 0x1, P1 ;  /* 0x000000051b1b7211 */ /* 0x080fe200008f0eff */
[----:B------:R0:W3:Y:S01]  /*0470*/  LDG.E.U16 R4, [R4.64] ;  /* 0x0000000404047981 */ /* 0x0000e2000c1e1500 */
[-C--:B------:R-:W-:Y:S02]  /*0480*/  LEA.HI.X.SX32 R29, R29, R5.reuse, 0x1, P4 ;  /* 0x000000051d1d7211 */ /* 0x080fe400020f0eff */
[-C--:B------:R-:W-:Y:S01]  /*0490*/  LEA.HI.X.SX32 R31, R31, R5.reuse, 0x1, P5 ;  /* 0x000000051f1f7211 */ /* 0x080fe200028f0eff */
[----:B------:R-:W5:Y:S01]  /*04a0*/  LDG.E.U16 R24, [R24.64] ;  /* 0x0000000418187981 */ /* 0x000f62000c1e1500 */
[-C--:B------:R-:W-:Y:S02]  /*04b0*/  LEA.HI.X.SX32 R33, R33, R5.reuse, 0x1, P6 ;  /* 0x0000000521217211 */ /* 0x080fe400030f0eff */
[----:B------:R-:W-:Y:S01]  /*04c0*/  LEA.HI.X.SX32 R35, R35, R5, 0x1, P3 ;  /* 0x0000000523237211 */ /* 0x000fe200018f0eff */
[----:B------:R-:W5:Y:S04]  /*04d0*/  LDG.E.U16 R26, [R26.64] ;  /* 0x000000041a1a7981 */ /* 0x000f68000c1e1500 */
[----:B------:R-:W5:Y:S04]  /*04e0*/  LDG.E.U16 R28, [R28.64] ;  /* 0x000000041c1c7981 */ /* 0x000f68000c1e1500 */
[----:B------:R-:W5:Y:S04]  /*04f0*/  LDG.E.U16 R30, [R30.64] ;  /* 0x000000041e1e7981 */ /* 0x000f68000c1e1500 */
[----:B------:R-:W5:Y:S04]  /*0500*/  LDG.E.U16 R32, [R32.64] ;  /* 0x0000000420207981 */ /* 0x000f68000c1e1500 */
[----:B0-----:R0:W5:Y:S04]  /*0510*/  LDG.E.U16 R5, [R18.64] ;  /* 0x0000000412057981 */ /* 0x001168000c1e1500 */
[----:B------:R-:W5:Y:S01]  /*0520*/  LDG.E.U16 R34, [R34.64] ;  /* 0x0000000422227981 */ /* 0x000f62000c1e1500 */
[----:B----4-:R-:W-:-:S02]  /*0530*/  MOV R11, 0x1 ;  /* 0x00000001000b7802 */ /* 0x010fc40000000f00 */
[----:B------:R-:W-:Y:S02]  /*0540*/  SHF.L.U32 R7, R36, 0x1, RZ ;  /* 0x0000000124077819 */ /* 0x000fe400000006ff */
[----:B------:R-:W-:Y:S02]  /*0550*/  ISETP.LE.AND P0, PT, R11, c[0x0][0x1d0], PT ;  /* 0x000074000b007a0c */ /* 0x000fe40003f03270 */
[C---:B-1----:R-:W-:Y:S02]  /*0560*/  LOP3.LUT R9, R7.reuse, 0x10, RZ, 0x3c, !PT ;  /* 0x0000001007097812 */ /* 0x042fe400078e3cff */
[C---:B------:R-:W-:Y:S02]  /*0570*/  LOP3.LUT R11, R7.reuse, 0x20, RZ, 0x3c, !PT ;  /* 0x00000020070b7812 */ /* 0x040fe400078e3cff */
[C---:B------:R-:W-:Y:S02]  /*0580*/  LOP3.LUT R13, R7.reuse, 0x30, RZ, 0x3c, !PT ;  /* 0x00000030070d7812 */ /* 0x040fe400078e3cff */
[----:B------:R-:W-:-:S02]  /*0590*/  LOP3.LUT R15, R7, 0x40, RZ, 0x3c, !PT ;  /* 0x00000040070f7812 */ /* 0x000fc400078e3cff */
[C---:B------:R-:W-:Y:S02]  /*05a0*/  LOP3.LUT R17, R7.reuse, 0x50, RZ, 0x3c, !PT ;  /* 0x0000005007117812 */ /* 0x040fe400078e3cff */
[----:B------:R-:W-:Y:S02]  /*05b0*/  LOP3.LUT R21, R7, 0x60, RZ, 0x3c, !PT ;  /* 0x0000006007157812 */ /* 0x000fe400078e3cff */
[----:B------:R-:W-:Y:S02]  /*05c0*/  MOV R105, 0x3f800000 ;  /* 0x3f80000000697802 */ /* 0x000fe40000000f00 */
[----:B------:R-:W-:Y:S02]  /*05d0*/  MOV R106, 0xff800000 ;  /* 0xff800000006a7802 */ /* 0x000fe40000000f00 */
[----:B------:R-:W-:Y:S02]  /*05e0*/  MOV R109, 0xff800000 ;  /* 0xff800000006d7802 */ /* 0x000fe40000000f00 */
[----:B------:R-:W-:-:S02]  /*05f0*/  MOV R114, 0xff800000 ;  /* 0xff80000000727802 */ /* 0x000fc40000000f00 */
[----:B------:R-:W-:Y:S02]  /*0600*/  MOV R77, 0xff800000 ;  /* 0xff800000004d7802 */ /* 0x000fe40000000f00 */
[----:B------:R-:W-:Y:S02]  /*0610*/  MOV R104, 0x3f800000 ;  /* 0x3f80000000687802 */ /* 0x000fe40000000f00 */
[----:B0-----:R-:W-:Y:S02]  /*0620*/  MOV R19, 0x3f800000 ;  /* 0x3f80000000137802 */ /* 0x001fe40000000f00 */
[----:B------:R-:W-:Y:S01]  /*0630*/  MOV R18, 0x3f800000 ;  /* 0x3f80000000127802 */ /* 0x000fe20000000f00 */
[----:B--2---:R-:W-:Y:S04]  /*0640*/  STS.U16 [R7+0x800], R20 ;  /* 0x0008001407007388 */ /* 0x004fe80000000400 */
[----:B---3--:R0:W-:Y:S04]  /*0650*/  STS.U16 [R7], R4 ;  /* 0x0000000407007388 */ /* 0x0081e80000000400 */
[----:B------:R-:W-:Y:S04]  /*0660*/  STS.U16 [R9+0x100], R6 ;  /* 0x0001000609007388 */ /* 0x000fe80000000400 */
[----:B------:R1:W-:Y:S01]  /*0670*/  STS.U16 [R9+0x900], R22 ;  /* 0x0009001609007388 */ /* 0x0003e20000000400 */
[----:B0-----:R-:W-:-:S03]  /*0680*/  LOP3.LUT R7, R7, 0x70, RZ, 0x3c, !PT ;  /* 0x0000007007077812 */ /* 0x001fc600078e3cff */
[----:B------:R-:W-:Y:S04]  /*0690*/  STS.U16 [R11+0x200], R8 ;  /* 0x000200080b007388 */ /* 0x000fe80000000400 */
[----:B-----5:R0:W-:Y:S04]  /*06a0*/  STS.U16 [R11+0xa00], R24 ;  /* 0x000a00180b007388 */ /* 0x0201e80000000400 */
[----:B------:R-:W-:Y:S04]  /*06b0*/  STS.U16 [R13+0x300], R10 ;  /* 0x0003000a0d007388 */ /* 0x000fe80000000400 */
[----:B------:R2:W-:Y:S04]  /*06c0*/  STS.U16 [R13+0xb00], R26 ;  /* 0x000b001a0d007388 */ /* 0x0005e80000000400 */
[----:B------:R-:W-:Y:S04]  /*06d0*/  STS.U16 [R15+0x400], R12 ;  /* 0x0004000c0f007388 */ /* 0x000fe80000000400 */
[----:B------:R3:W-:Y:S01]  /*06e0*/  STS.U16 [R15+0xc00], R28 ;  /* 0x000c001c0f007388 */ /* 0x0007e20000000400 */
[----:B-1----:R-:W-:-:S03]  /*06f0*/  CS2R R22, SRZ ;  /* 0x0000000000167805 */ /* 0x002fc6000001ff00 */
[----:B------:R-:W-:Y:S01]  /*0700*/  STS.U16 [R17+0x500], R14 ;  /* 0x0005000e11007388 */ /* 0x000fe20000000400 */
[----:B0-----:R-:W-:-:S03]  /*0710*/  CS2R R24, SRZ ;  /* 0x0000000000187805 */ /* 0x001fc6000001ff00 */
[----:B------:R0:W-:Y:S01]  /*0720*/  STS.U16 [R17+0xd00], R30 ;  /* 0x000d001e11007388 */ /* 0x0001e20000000400 */
[----:B--2---:R-:W-:Y:S01]  /*0730*/  CS2R R26, SRZ ;  /* 0x00000000001a7805 */ /* 0x004fe2000001ff00 */
[----:B---3--:R-:W-:Y:S02]  /*0740*/  CS2R R28, SRZ ;  /* 0x00000000001c7805 */ /* 0x008fe4000001ff00 */
[----:B------:R-:W-:Y:S01]  /*0750*/  STS.U16 [R21+0x600], R16 ;  /* 0x0006001015007388 */ /* 0x000fe20000000400 */
[----:B------:R-:W-:-:S03]  /*0760*/  SHF.L.U32 R8, R0, 0x1, RZ ;  /* 0x0000000100087819 */ /* 0x000fc600000006ff */
[----:B------:R1:W-:Y:S01]  /*0770*/  STS.U16 [R21+0xe00], R32 ;  /* 0x000e002015007388 */ /* 0x0003e20000000400 */
[C---:B------:R-:W-:Y:S01]  /*0780*/  SHF.L.U32 R9, R0.reuse, 0x5, RZ ;  /* 0x0000000500097819 */ /* 0x040fe200000006ff */
[----:B0-----:R-:W-:Y:S02]  /*0790*/  CS2R R30, SRZ ;  /* 0x00000000001e7805 */ /* 0x001fe4000001ff00 */
[----:B------:R-:W-:Y:S04]  /*07a0*/  STS.U16 [R7+0x700], R5 ;  /* 0x0007000507007388 */ /* 0x000fe80000000400 */
[----:B------:R0:W-:Y:S01]  /*07b0*/  STS.U16 [R7+0xf00], R34 ;  /* 0x000f002207007388 */ /* 0x0001e20000000400 */
[----:B-1----:R-:W-:Y:S01]  /*07c0*/  CS2R R20, SRZ ;  /* 0x0000000000147805 */ /* 0x002fe2000001ff00 */
[----:B------:R-:W-:Y:S01]  /*07d0*/  CS2R R32, SRZ ;  /* 0x0000000000207805 */ /* 0x000fe2000001ff00 */
[----:B0-----:R-:W-:Y:S01]  /*07e0*/  CS2R R34, SRZ ;  /* 0x0000000000227805 */ /* 0x001fe2000001ff00 */
[----:B------:R-:W-:Y:S01]  /*07f0*/  LOP3.LUT R7, R0, 0xf, RZ, 0xc0, !PT ;  /* 0x0000000f00077812 */ /* 0x000fe200078ec0ff */
[----:B------:R-:W-:Y:S05]  /*0800*/  @!P0 BRA `(.L_x_0) ;  /* 0x00002b6000008947 */ /* 0x000fea0003800000 */
[----:B------:R-:W-:Y:S01]  /*0810*/  IMAD R4, R2, c[0x0][0x1a0], RZ ;  /* 0x0000680002047a24 */ /* 0x000fe200078e02ff */
[C---:B------:R-:W-:Y:S01]  /*0820*/  LOP3.LUT R12, R0.reuse, 0x3f, RZ, 0xc0, !PT ;  /* 0x0000003f000c7812 */ /* 0x040fe200078ec0ff */
[----:B------:R-:W-:Y:S01]  /*0830*/  IMAD R6, R7, c[0x0][0x1a8], RZ ;  /* 0x00006a0007067a24 */ /* 0x000fe200078e02ff */
[----:B------:R-:W-:Y:S01]  /*0840*/  LOP3.LUT P0, RZ, R0, 0x40, RZ, 0xc0, !PT ;  /* 0x0000004000ff7812 */ /* 0x000fe2000780c0ff */
[----:B------:R-:W-:Y:S01]  /*0850*/  CS2R R24, SRZ ;  /* 0x0000000000187805 */ /* 0x000fe2000001ff00 */
[----:B------:R-:W-:Y:S01]  /*0860*/  SHF.L.U32 R5, R4, 0x1, RZ ;  /* 0x0000000104057819 */ /* 0x000fe200000006ff */
[----:B------:R-:W-:Y:S01]  /*0870*/  IMAD R13, R12, c[0x0][0x1b4], RZ ;  /* 0x00006d000c0d7a24 */ /* 0x000fe200078e02ff */
[----:B------:R-:W-:Y:S01]  /*0880*/  SHF.L.U32 R10, R6, 0x1, RZ ;  /* 0x00000001060a7819 */ /* 0x000fe200000006ff */
[----:B------:R-:W-:Y:S01]  /*0890*/  IMAD.HI R4, R4, 0x2, RZ ;  /* 0x0000000204047827 */ /* 0x000fe200078e02ff */
[----:B------:R-:W-:Y:S01]  /*08a0*/  SEL R17, RZ, 0x90, !P0 ;  /* 0x00000090ff117807 */ /* 0x000fe20004000000 */
[----:B------:R-:W-:Y:S01]  /*08b0*/  CS2R R26, SRZ ;  /* 0x00000000001a7805 */ /* 0x000fe2000001ff00 */
[----:B------:R-:W-:Y:S01]  /*08c0*/  IADD3 R139, P1, P2, R10, c[0x0][0x168], R5 ;  /* 0x00005a000a8b7a10 */ /* 0x000fe20007a3e005 */
[----:B------:R-:W-:Y:S01]  /*08d0*/  IMAD R5, R2, c[0x0][0x1b0], RZ ;  /* 0x00006c0002057a24 */ /* 0x000fe200078e02ff */
[----:B------:R-:W-:Y:S01]  /*08e0*/  SHF.L.U32 R15, R13, 0x1, RZ ;  /* 0x000000010d0f7819 */ /* 0x000fe200000006ff */
[----:B------:R-:W-:Y:S01]  /*08f0*/  IMAD.HI R11, R6, 0x2, RZ ;  /* 0x00000002060b7827 */ /* 0x000fe200078e02ff */
[----:B------:R-:W-:Y:S01]  /*0900*/  SHF.R.S32.HI R14, RZ, 0x2, R0 ;  /* 0x00000002ff0e7819 */ /* 0x000fe20000011400 */
[----:B------:R-:W-:Y:S01]  /*0910*/  CS2R R28, SRZ ;  /* 0x00000000001c7805 */ /* 0x000fe2000001ff00 */
[C---:B------:R-:W-:Y:S01]  /*0920*/  SHF.L.U32 R6, R5.reuse, 0x1, RZ ;  /* 0x0000000105067819 */ /* 0x040fe200000006ff */
[----:B------:R-:W-:Y:S01]  /*0930*/  IMAD.HI R5, R5, 0x2, RZ ;  /* 0x0000000205057827 */ /* 0x000fe200078e02ff */
[----:B------:R-:W-:Y:S01]  /*0940*/  IADD3.X R21, R11, c[0x0][0x16c], R4, P1, P2 ;  /* 0x00005b000b157a10 */ /* 0x000fe20000fe4404 */
[----:B------:R-:W-:Y:S01]  /*0950*/  CS2R R30, SRZ ;  /* 0x00000000001e7805 */ /* 0x000fe2000001ff00 */
[----:B------:R-:W-:Y:S01]  /*0960*/  IADD3 R120, P0, P1, R15, c[0x0][0x170], R6 ;  /* 0x00005c000f787a10 */ /* 0x000fe2000791e006 */
[----:B------:R-:W-:Y:S01]  /*0970*/  CS2R R34, SRZ ;  /* 0x0000000000227805 */ /* 0x000fe2000001ff00 */
[----:B------:R-:W-:-:S02]  /*0980*/  SHF.R.U32.HI R6, RZ, 0x4, R0 ;  /* 0x00000004ff067819 */ /* 0x000fc40000011600 */
[----:B------:R-:W-:Y:S01]  /*0990*/  SHF.L.U32 R10, R12, 0x1, RZ ;  /* 0x000000010c0a7819 */ /* 0x000fe200000006ff */
[----:B------:R-:W-:Y:S01]  /*09a0*/  IMAD.HI R12, R13, 0x2, RZ ;  /* 0x000000020d0c7827 */ /* 0x000fe200078e02ff */
[----:B------:R-:W-:Y:S02]  /*09b0*/  SGXT.U32 R6, R6, 0x3 ;  /* 0x000000030606781a */ /* 0x000fe40000000000 */
[----:B------:R-:W-:Y:S02]  /*09c0*/  SHF.R.U32.HI R4, RZ, 0x6, R0 ;  /* 0x00000006ff047819 */ /* 0x000fe40000011600 */
[----:B------:R-:W-:Y:S01]  /*09d0*/  SGXT R14, R14, 0x1 ;  /* 0x000000010e0e781a */ /* 0x000fe20000000200 */
[----:B------:R-:W-:Y:S01]  /*09e0*/  IMAD R6, R6, c[0x0][0x1a4], RZ ;  /* 0x0000690006067a24 */ /* 0x000fe200078e02ff */
[----:B------:R-:W-:Y:S02]  /*09f0*/  MOV R23, c[0x0][0x1a4] ;  /* 0x0000690000177a02 */ /* 0x000fe40000000f00 */
[----:B------:R-:W-:-:S02]  /*0a00*/  SGXT.U32 R4, R4, 0x1 ;  /* 0x000000010404781a */ /* 0x000fc40000000000 */
[----:B------:R-:W-:Y:S02]  /*0a10*/  LOP3.LUT R14, R14, 0x90, RZ, 0xc0, !PT ;  /* 0x000000900e0e7812 */ /* 0x000fe400078ec0ff */
[----:B------:R-:W-:Y:S01]  /*0a20*/  IADD3.X R20, R12, c[0x0][0x174], R5, P0, P1 ;  /* 0x00005d000c147a10 */ /* 0x000fe200007e2405 */
[----:B------:R-:W-:Y:S01]  /*0a30*/  IMAD R15, R4, c[0x0][0x1b8], RZ ;  /* 0x00006e00040f7a24 */ /* 0x000fe200078e02ff */
[----:B------:R-:W-:Y:S02]  /*0a40*/  LOP3.LUT R32, R0, 0x7, RZ, 0xc0, !PT ;  /* 0x0000000700207812 */ /* 0x000fe400078ec0ff */
[----:B------:R-:W-:Y:S02]  /*0a50*/  LEA R5, R23, R6, 0x3 ;  /* 0x0000000617057211 */ /* 0x000fe400078e18ff */
[----:B------:R-:W-:Y:S02]  /*0a60*/  LOP3.LUT R13, R14, 0x60, R9, 0xf8, !PT ;  /* 0x000000600e0d7812 */ /* 0x000fe400078ef809 */
[----:B------:R-:W-:-:S02]  /*0a70*/  SHF.L.U32 R11, R32, 0x4, RZ ;  /* 0x00000004200b7819 */ /* 0x000fc400000006ff */
[----:B------:R-:W-:Y:S02]  /*0a80*/  LEA R4, R23, R5, 0x3 ;  /* 0x0000000517047211 */ /* 0x000fe400078e18ff */
[----:B------:R-:W-:Y:S02]  /*0a90*/  LOP3.LUT R10, R17, R10, RZ, 0x3c, !PT ;  /* 0x0000000a110a7212 */ /* 0x000fe400078e3cff */
[----:B------:R-:W-:Y:S02]  /*0aa0*/  LOP3.LUT R12, R13, 0x10, R8, 0x78, !PT ;  /* 0x000000100d0c7812 */ /* 0x000fe400078e7808 */
[----:B------:R-:W-:Y:S02]  /*0ab0*/  LEA R154, P0, R6, R139, 0x1 ;  /* 0x0000008b069a7211 */ /* 0x000fe400078008ff */
[----:B------:R-:W-:Y:S02]  /*0ac0*/  LOP3.LUT R17, R0, 0x10, RZ, 0xc0, !PT ;  /* 0x0000001000117812 */ /* 0x000fe400078ec0ff */
[----:B------:R-:W-:-:S02]  /*0ad0*/  LOP3.LUT R11, R11, 0x60, R0, 0x78, !PT ;  /* 0x000000600b0b7812 */ /* 0x000fc400078e7800 */
[----:B------:R-:W-:Y:S02]  /*0ae0*/  LEA R13, R23, R4, 0x3 ;  /* 0x00000004170d7211 */ /* 0x000fe400078e18ff */
[----:B------:R-:W-:Y:S02]  /*0af0*/  LEA.HI.X.SX32 R155, R6, R21, 0x1, P0 ;  /* 0x00000015069b7211 */ /* 0x000fe400000f0eff */
[----:B------:R-:W-:Y:S02]  /*0b00*/  LEA R150, P1, R5, R139, 0x1 ;  /* 0x0000008b05967211 */ /* 0x000fe400078208ff */
[----:B------:R-:W-:Y:S02]  /*0b10*/  LEA R16, R32, R17, 0x1 ;  /* 0x0000001120107211 */ /* 0x000fe400078e08ff */
[----:B------:R-:W-:Y:S02]  /*0b20*/  LOP3.LUT R11, R11, 0x10, R8, 0x78, !PT ;  /* 0x000000100b0b7812 */ /* 0x000fe400078e7808 */
[----:B------:R-:W-:-:S02]  /*0b30*/  LEA R6, R23, R13, 0x3 ;  /* 0x0000000d17067211 */ /* 0x000fc400078e18ff */
[----:B------:R-:W-:Y:S02]  /*0b40*/  MOV R22, c[0x0][0x1b8] ;  /* 0x00006e0000167a02 */ /* 0x000fe40000000f00 */
[----:B------:R-:W-:Y:S02]  /*0b50*/  LEA.HI.X.SX32 R151, R5, R21, 0x1, P1 ;  /* 0x0000001505977211 */ /* 0x000fe400008f0eff */
[----:B------:R-:W-:Y:S02]  /*0b60*/  LEA R11, R16, R11, 0x7 ;  /* 0x0000000b100b7211 */ /* 0x000fe400078e38ff */
[----:B------:R-:W-:Y:S02]  /*0b70*/  LEA R5, R23, R6, 0x3 ;  /* 0x0000000617057211 */ /* 0x000fe400078e18ff */
[----:B------:R-:W-:Y:S02]  /*0b80*/  LEA R16, R22, R15, 0x1 ;  /* 0x0000000f16107211 */ /* 0x000fe400078e08ff */
[----:B------:R-:W-:-:S02]  /*0b90*/  LEA R148, P1, R4, R139, 0x1 ;  /* 0x0000008b04947211 */ /* 0x000fc400078208ff */
[----:B------:R-:W-:Y:S02]  /*0ba0*/  LEA R12, R17, R12, 0x4 ;  /* 0x0000000c110c7211 */ /* 0x000fe400078e20ff */
[C---:B------:R-:W-:Y:S02]  /*0bb0*/  LEA R14, R23.reuse, R5, 0x3 ;  /* 0x00000005170e7211 */ /* 0x040fe400078e18ff */
[----:B------:R-:W-:Y:S02]  /*0bc0*/  LEA R17, R22, R16, 0x1 ;  /* 0x0000001016117211 */ /* 0x000fe400078e08ff */
[----:B------:R-:W-:Y:S02]  /*0bd0*/  LEA.HI.X.SX32 R149, R4, R21, 0x1, P1 ;  /* 0x0000001504957211 */ /* 0x000fe400008f0eff */
[----:B------:R-:W-:Y:S02]  /*0be0*/  LEA R4, R23, R14, 0x3 ;  /* 0x0000000e17047211 */ /* 0x000fe400078e18ff */
[----:B------:R-:W-:-:S02]  /*0bf0*/  LEA R18, R22, R17, 0x1 ;  /* 0x0000001116127211 */ /* 0x000fc400078e08ff */
[CC--:B------:R-:W-:Y:S02]  /*0c00*/  LEA R146, P2, R13.reuse, R139.reuse, 0x1 ;  /* 0x0000008b0d927211 */ /* 0x0c0fe400078408ff */
[----:B------:R-:W-:Y:S02]  /*0c10*/  LEA R138, P4, R4, R139, 0x1 ;  /* 0x0000008b048a7211 */ /* 0x000fe400078808ff */
[----:B------:R-:W-:Y:S02]  /*0c20*/  LEA R19, R22, R18, 0x1 ;  /* 0x0000001216137211 */ /* 0x000fe400078e08ff */
[----:B------:R-:W-:Y:S02]  /*0c30*/  LEA.HI.X.SX32 R147, R13, R21, 0x1, P2 ;  /* 0x000000150d937211 */ /* 0x000fe400010f0eff */
[-C--:B------:R-:W-:Y:S02]  /*0c40*/  LEA R144, P1, R6, R139.reuse, 0x1 ;  /* 0x0000008b06907211 */ /* 0x080fe400078208ff */
[----:B------:R-:W-:-:S02]  /*0c50*/  LEA R142, P2, R5, R139, 0x1 ;  /* 0x0000008b058e7211 */ /* 0x000fc400078408ff */
[----:B------:R-:W-:Y:S02]  /*0c60*/  LEA R140, P3, R14, R139, 0x1 ;  /* 0x0000008b0e8c7211 */ /* 0x000fe400078608ff */
[----:B------:R-:W-:Y:S02]  /*0c70*/  LEA.HI.X.SX32 R139, R4, R21, 0x1, P4 ;  /* 0x00000015048b7211 */ /* 0x000fe400020f0eff */
[----:B------:R-:W-:Y:S02]  /*0c80*/  LEA R4, R22, R19, 0x1 ;  /* 0x0000001316047211 */ /* 0x000fe400078e08ff */
[----:B------:R-:W-:Y:S02]  /*0c90*/  LEA.HI.X.SX32 R143, R5, R21, 0x1, P2 ;  /* 0x00000015058f7211 */ /* 0x000fe400010f0eff */
[----:B------:R-:W-:Y:S02]  /*0ca0*/  LEA R130, P2, R18, R120, 0x1 ;  /* 0x0000007812827211 */ /* 0x000fe400078408ff */
[----:B------:R-:W-:-:S02]  /*0cb0*/  LEA R5, R22, R4, 0x1 ;  /* 0x0000000416057211 */ /* 0x000fc400078e08ff */
[----:B------:R-:W-:Y:S02]  /*0cc0*/  LEA R136, P0, R15, R120, 0x1 ;  /* 0x000000780f887211 */ /* 0x000fe400078008ff */
[----:B------:R-:W-:Y:S02]  /*0cd0*/  LEA.HI.X.SX32 R131, R18, R20, 0x1, P2 ;  /* 0x0000001412837211 */ /* 0x000fe400010f0eff */
[----:B------:R-:W-:Y:S02]  /*0ce0*/  LEA R122, P2, R5, R120, 0x1 ;  /* 0x00000078057a7211 */ /* 0x000fe400078408ff */
[----:B------:R-:W-:Y:S02]  /*0cf0*/  LEA.HI.X.SX32 R145, R6, R21, 0x1, P1 ;  /* 0x0000001506917211 */ /* 0x000fe400008f0eff */
[----:B------:R-:W-:Y:S02]  /*0d00*/  LEA.HI.X.SX32 R137, R15, R20, 0x1, P0 ;  /* 0x000000140f897211 */ /* 0x000fe400000f0eff */
[----:B------:R-:W-:-:S02]  /*0d10*/  LEA R134, P1, R16, R120, 0x1 ;  /* 0x0000007810867211 */ /* 0x000fc400078208ff */
[----:B------:R-:W-:Y:S02]  /*0d20*/  LEA R132, P0, R17, R120, 0x1 ;  /* 0x0000007811847211 */ /* 0x000fe400078008ff */
[----:B------:R-:W-:Y:S02]  /*0d30*/  LEA R6, R22, R5, 0x1 ;  /* 0x0000000516067211 */ /* 0x000fe400078e08ff */
[-C--:B------:R-:W-:Y:S01]  /*0d40*/  LEA.HI.X.SX32 R123, R5, R20.reuse, 0x1, P2 ;  /* 0x00000014057b7211 */ /* 0x080fe200010f0eff */
[----:B------:R-:W-:Y:S01]  /*0d50*/  IMAD R5, R32, 0x90, RZ ;  /* 0x0000009020057824 */ /* 0x000fe200078e02ff */
[-C--:B------:R-:W-:Y:S01]  /*0d60*/  LEA.HI.X.SX32 R135, R16, R20.reuse, 0x1, P1 ;  /* 0x0000001410877211 */ /* 0x080fe200008f0eff */
[----:B------:R-:W-:Y:S01]  /*0d70*/  CS2R R22, SRZ ;  /* 0x0000000000167805 */ /* 0x000fe2000001ff00 */
[----:B------:R-:W-:Y:S01]  /*0d80*/  LEA.HI.X.SX32 R133, R17, R20, 0x1, P0 ;  /* 0x0000001411857211 */ /* 0x000fe200000f0eff */
[----:B------:R-:W-:Y:S01]  /*0d90*/  CS2R R32, SRZ ;  /* 0x0000000000207805 */ /* 0x000fe2000001ff00 */
[----:B------:R-:W-:-:S02]  /*0da0*/  LEA.HI.X.SX32 R141, R14, R21, 0x1, P3 ;  /* 0x000000150e8d7211 */ /* 0x000fc400018f0eff */
[-C--:B------:R-:W-:Y:S02]  /*0db0*/  LEA R128, P0, R19, R120.reuse, 0x1 ;  /* 0x0000007813807211 */ /* 0x080fe400078008ff */
[-C--:B------:R-:W-:Y:S02]  /*0dc0*/  LEA R124, P1, R4, R120.reuse, 0x1 ;  /* 0x00000078047c7211 */ /* 0x080fe400078208ff */
[----:B------:R-:W-:Y:S02]  /*0dd0*/  LEA R120, P3, R6, R120, 0x1 ;  /* 0x0000007806787211 */ /* 0x000fe400078608ff */
[----:B------:R-:W-:Y:S02]  /*0de0*/  LOP3.LUT R14, R5, 0x30, R8, 0x78, !PT ;  /* 0x00000030050e7812 */ /* 0x000fe400078e7808 */
[-C--:B------:R-:W-:Y:S02]  /*0df0*/  LEA.HI.X.SX32 R129, R19, R20.reuse, 0x1, P0 ;  /* 0x0000001413817211 */ /* 0x080fe400000f0eff */
[----:B------:R-:W-:-:S02]  /*0e00*/  LEA.HI.X.SX32 R125, R4, R20, 0x1, P1 ;  /* 0x00000014047d7211 */ /* 0x000fc400008f0eff */
[----:B------:R-:W-:Y:S02]  /*0e10*/  LEA.HI.X.SX32 R121, R6, R20, 0x1, P3 ;  /* 0x0000001406797211 */ /* 0x000fe400018f0eff */
[----:B------:R-:W-:Y:S01]  /*0e20*/  MOV R113, 0xff800000 ;  /* 0xff80000000717802 */ /* 0x000fe20000000f00 */
[----:B------:R-:W-:Y:S01]  /*0e30*/  CS2R R20, SRZ ;  /* 0x0000000000147805 */ /* 0x000fe2000001ff00 */
[----:B------:R-:W-:Y:S02]  /*0e40*/  MOV R105, 0x3f800000 ;  /* 0x3f80000000697802 */ /* 0x000fe40000000f00 */
[----:B------:R-:W-:Y:S02]  /*0e50*/  MOV R13, RZ ;  /* 0x000000ff000d7202 */ /* 0x000fe40000000f00 */
[----:B------:R-:W-:Y:S02]  /*0e60*/  MOV R6, RZ ;  /* 0x000000ff00067202 */ /* 0x000fe40000000f00 */
[----:B------:R-:W-:-:S02]  /*0e70*/  MOV R4, RZ ;  /* 0x000000ff00047202 */ /* 0x000fc40000000f00 */
[----:B------:R-:W-:Y:S02]  /*0e80*/  MOV R104, 0x3f800000 ;  /* 0x3f80000000687802 */ /* 0x000fe40000000f00 */
[----:B------:R-:W-:Y:S02]  /*0e90*/  MOV R19, 0x3f800000 ;  /* 0x3f80000000137802 */ /* 0x000fe40000000f00 */
[----:B------:R-:W-:Y:S02]  /*0ea0*/  MOV R18, 0x3f800000 ;  /* 0x3f80000000127802 */ /* 0x000fe40000000f00 */
[----:B------:R-:W-:Y:S02]  /*0eb0*/  MOV R126, 0xff800000 ;  /* 0xff800000007e7802 */ /* 0x000fe40000000f00 */
[----:B------:R-:W-:Y:S02]  /*0ec0*/  MOV R127, 0xff800000 ;  /* 0xff800000007f7802 */ /* 0x000fe40000000f00 */
[----:B------:R-:W-:-:S02]  /*0ed0*/  MOV R152, 0xff800000 ;  /* 0xff80000000987802 */ /* 0x000fc40000000f00 */
[C---:B------:R-:W-:Y:S02]  /*0ee0*/  LOP3.LUT R15, R10.reuse, 0x20, RZ, 0x3c, !PT ;  /* 0x000000200a0f7812 */ /* 0x040fe400078e3cff */
[C---:B------:R-:W-:Y:S02]  /*0ef0*/  LOP3.LUT R16, R10.reuse, 0x40, RZ, 0x3c, !PT ;  /* 0x000000400a107812 */ /* 0x040fe400078e3cff */
[----:B------:R-:W-:Y:S02]  /*0f00*/  LOP3.LUT R17, R10, 0x60, RZ, 0x3c, !PT ;  /* 0x000000600a117812 */ /* 0x000fe400078e3cff */
[----:B------:R-:W-:Y:S02]  /*0f10*/  LOP3.LUT R5, R14, 0x40, RZ, 0x3c, !PT ;  /* 0x000000400e057812 */ /* 0x000fe400078e3cff */
.L_x_1:
[----:B------:R-:W-:-:S04]  /*0f20*/  IMAD.WIDE R36, R13, 0x2, R154 ;  /* 0x000000020d247825 */ /* 0x000fc800078e029a */
[C---:B------:R-:W-:Y:S02]  /*0f30*/  IMAD.WIDE R38, R13.reuse, 0x2, R150 ;  /* 0x000000020d267825 */ /* 0x040fe400078e0296 */
[----:B------:R-:W2:Y:S02]  /*0f40*/  LDG.E.U16 R37, [R36.64] ;  /* 0x0000000424257981 */ /* 0x000ea4000c1e1500 */
[C---:B------:R-:W-:Y:S02]  /*0f50*/  IMAD.WIDE R40, R13.reuse, 0x2, R148 ;  /* 0x000000020d287825 */ /* 0x040fe400078e0294 */
[----:B------:R-:W3:Y:S02]  /*0f60*/  LDG.E.U16 R39, [R38.64] ;  /* 0x0000000426277981 */ /* 0x000ee4000c1e1500 */
[C---:B------:R-:W-:Y:S02]  /*0f70*/  IMAD.WIDE R42, R13.reuse, 0x2, R146 ;  /* 0x000000020d2a7825 */ /* 0x040fe400078e0292 */
[----:B------:R-:W4:Y:S02]  /*0f80*/  LDG.E.U16 R41, [R40.64] ;  /* 0x0000000428297981 */ /* 0x000f24000c1e1500 */
[----:B------:R-:W-:-:S02]  /*0f90*/  IMAD.WIDE R44, R13, 0x2, R144 ;  /* 0x000000020d2c7825 */ /* 0x000fc400078e0290 */
[----:B------:R-:W5:Y:S02]  /*0fa0*/  LDG.E.U16 R43, [R42.64] ;  /* 0x000000042a2b7981 */ /* 0x000f64000c1e1500 */
[C---:B------:R-:W-:Y:S02]  /*0fb0*/  IMAD.WIDE R46, R13.reuse, 0x2, R142 ;  /* 0x000000020d2e7825 */ /* 0x040fe400078e028e */
[----:B------:R-:W5:Y:S02]  /*0fc0*/  LDG.E.U16 R45, [R44.64] ;  /* 0x000000042c2d7981 */ /* 0x000f64000c1e1500 */
[C---:B------:R-:W-:Y:S02]  /*0fd0*/  IMAD.WIDE R48, R13.reuse, 0x2, R140 ;  /* 0x000000020d307825 */ /* 0x040fe400078e028c */
[----:B------:R-:W5:Y:S02]  /*0fe0*/  LDG.E.U16 R53, [R46.64] ;  /* 0x000000042e357981 */ /* 0x000f64000c1e1500 */
[----:B------:R-:W-:-:S02]  /*0ff0*/  IMAD.WIDE R50, R13, 0x2, R138 ;  /* 0x000000020d327825 */ /* 0x000fc400078e028a */
[----:B------:R-:W5:Y:S04]  /*1000*/  LDG.E.U16 R55, [R48.64] ;  /* 0x0000000430377981 */ /* 0x000f68000c1e1500 */
[----:B------:R-:W5:Y:S04]  /*1010*/  LDG.E.U16 R57, [R50.64] ;  /* 0x0000000432397981 */ /* 0x000f68000c1e1500 */
[----:B------:R-:W-:Y:S01]  /*1020*/  BAR.SYNC.DEFER_BLOCKING 0x0 ;  /* 0x0000000000007b1d */ /* 0x000fe20000010000 */
[----:B------:R-:W-:-:S04]  /*1030*/  IMAD.WIDE R160, R6, 0x2, R136 ;  /* 0x0000000206a07825 */ /* 0x000fc800078e0288 */
[----:B------:R-:W-:-:S04]  /*1040*/  IMAD.WIDE R110, R6, 0x2, R128 ;  /* 0x00000002066e7825 */ /* 0x000fc800078e0280 */
[----:B------:R-:W-:-:S04]  /*1050*/  IMAD.WIDE R118, R6, 0x2, R134 ;  /* 0x0000000206767825 */ /* 0x000fc800078e0286 */
[----:B------:R-:W-:-:S04]  /*1060*/  IMAD.WIDE R108, R6, 0x2, R124 ;  /* 0x00000002066c7825 */ /* 0x000fc800078e027c */
[----:B------:R-:W-:-:S04]  /*1070*/  IMAD.WIDE R116, R6, 0x2, R132 ;  /* 0x0000000206747825 */ /* 0x000fc800078e0284 */
[----:B------:R-:W-:-:S04]  /*1080*/  IMAD.WIDE R106, R6, 0x2, R122 ;  /* 0x00000002066a7825 */ /* 0x000fc800078e027a */
[C---:B------:R-:W-:Y:S01]  /*1090*/  IMAD.WIDE R114, R6.reuse, 0x2, R130 ;  /* 0x0000000206727825 */ /* 0x040fe200078e0282 */
[----:B--2---:R-:W-:Y:S04]  /*10a0*/  STS.U16 [R10+0x1000], R37 ;  /* 0x001000250a007388 */ /* 0x004fe80000000400 */
[----:B---3--:R-:W-:Y:S04]  /*10b0*/  STS.U16 [R10+0x1100], R39 ;  /* 0x001100270a007388 */ /* 0x008fe80000000400 */
[----:B----4-:R-:W-:Y:S04]  /*10c0*/  STS.U16 [R10+0x1200], R41 ;  /* 0x001200290a007388 */ /* 0x010fe80000000400 */
[----:B-----5:R-:W-:Y:S04]  /*10d0*/  STS.U16 [R10+0x1300], R43 ;  /* 0x0013002b0a007388 */ /* 0x020fe80000000400 */
[----:B------:R-:W-:Y:S04]  /*10e0*/  STS.U16 [R10+0x1400], R45 ;  /* 0x0014002d0a007388 */ /* 0x000fe80000000400 */
[----:B------:R-:W-:Y:S04]  /*10f0*/  STS.U16 [R10+0x1500], R53 ;  /* 0x001500350a007388 */ /* 0x000fe80000000400 */
[----:B------:R-:W-:Y:S04]  /*1100*/  STS.U16 [R10+0x1600], R55 ;  /* 0x001600370a007388 */ /* 0x000fe80000000400 */
[----:B------:R-:W-:Y:S04]  /*1110*/  STS.U16 [R10+0x1700], R57 ;  /* 0x001700390a007388 */ /* 0x000fe80000000400 */
[----:B------:R-:W-:Y:S06]  /*1120*/  BAR.SYNC.DEFER_BLOCKING 0x0 ;  /* 0x0000000000007b1d */ /* 0x000fec0000010000 */
[----:B------:R-:W-:Y:S04]  /*1130*/  LDSM.16.MT88.4 R72, [R11] ;  /* 0x000000000b48783b */ /* 0x000fe80000004200 */
[----:B------:R-:W0:Y:S04]  /*1140*/  LDSM.16.M88.4 R80, [R12+0x1000] ;  /* 0x001000000c50783b */ /* 0x000e280000000200 */
[----:B------:R-:W1:Y:S04]  /*1150*/  LDSM.16.M88.4 R88, [R12+0x1200] ;  /* 0x001200000c58783b */ /* 0x000e680000000200 */
[----:B------:R-:W2:Y:S04]  /*1160*/  LDSM.16.M88.4 R96, [R12+0x1400] ;  /* 0x001400000c60783b */ /* 0x000ea80000000200 */
[----:B------:R-:W3:Y:S04]  /*1170*/  LDSM.16.MT88.4 R40, [R11+0x80] ;  /* 0x000080000b28783b */ /* 0x000ee80000004200 */
[----:B------:R-:W4:Y:S04]  /*1180*/  LDSM.16.M88.4 R36, [R12+0x1600] ;  /* 0x001600000c24783b */ /* 0x000f280000000200 */
[----:B------:R2:W5:Y:S04]  /*1190*/  LDG.E.U16 R153, [R160.64] ;  /* 0x00000004a0997981 */ /* 0x000568000c1e1500 */
[----:B------:R0:W5:Y:S04]  /*11a0*/  LDG.E.U16 R156, [R118.64] ;  /* 0x00000004769c7981 */ /* 0x000168000c1e1500 */
[----:B------:R0:W5:Y:S04]  /*11b0*/  LDG.E.U16 R157, [R116.64] ;  /* 0x00000004749d7981 */ /* 0x000168000c1e1500 */
[----:B------:R1:W5:Y:S04]  /*11c0*/  LDG.E.U16 R159, [R106.64] ;  /* 0x000000046a9f7981 */ /* 0x000368000c1e1500 */
[----:B------:R1:W5:Y:S01]  /*11d0*/  LDG.E.U16 R158, [R114.64] ;  /* 0x00000004729e7981 */ /* 0x000362000c1e1500 */
[C---:B0-----:R-:W-:Y:S08]  /*11e0*/  HMMA.16816.F32.BF16 R44, R72.reuse, R80, RZ ;  /* 0x00000050482c723c */ /* 0x041ff000000418ff */
[C---:B------:R-:W-:Y:S08]  /*11f0*/  HMMA.16816.F32.BF16 R48, R72.reuse, R82, RZ ;  /* 0x000000524830723c */ /* 0x040ff000000418ff */
[C---:B-1----:R-:W-:Y:S08]  /*1200*/  HMMA.16816.F32.BF16 R52, R72.reuse, R88, RZ ;  /* 0x000000584834723c */ /* 0x042ff000000418ff */
[C---:B------:R-:W-:Y:S08]  /*1210*/  HMMA.16816.F32.BF16 R56, R72.reuse, R90, RZ ;  /* 0x0000005a4838723c */ /* 0x040ff000000418ff */
[C---:B--2---:R-:W-:Y:S08]  /*1220*/  HMMA.16816.F32.BF16 R60, R72.reuse, R96, RZ ;  /* 0x00000060483c723c */ /* 0x044ff000000418ff */
[----:B------:R-:W-:Y:S08]  /*1230*/  HMMA.16816.F32.BF16 R64, R72, R98, RZ ;  /* 0x000000624840723c */ /* 0x000ff000000418ff */
[C---:B---3--:R-:W-:Y:S08]  /*1240*/  HMMA.16816.F32.BF16 R76, R40.reuse, R80, RZ ;  /* 0x00000050284c723c */ /* 0x048ff000000418ff */
[C---:B------:R-:W-:Y:S08]  /*1250*/  HMMA.16816.F32.BF16 R84, R40.reuse, R88, RZ ;  /* 0x000000582854723c */ /* 0x040ff000000418ff */
[----:B------:R-:W-:Y:S08]  /*1260*/  HMMA.16816.F32.BF16 R92, R40, R96, RZ ;  /* 0x00000060285c723c */ /* 0x000ff000000418ff */
[----:B----4-:R-:W-:Y:S08]  /*1270*/  HMMA.16816.F32.BF16 R68, R72, R36, RZ ;  /* 0x000000244844723c */ /* 0x010ff000000418ff */
[C---:B------:R-:W-:Y:S08]  /*1280*/  HMMA.16816.F32.BF16 R80, R40.reuse, R82, RZ ;  /* 0x000000522850723c */ /* 0x040ff000000418ff */
[C---:B------:R-:W-:Y:S08]  /*1290*/  HMMA.16816.F32.BF16 R88, R40.reuse, R90, RZ ;  /* 0x0000005a2858723c */ /* 0x040ff000000418ff */
[C---:B------:R-:W-:Y:S08]  /*12a0*/  HMMA.16816.F32.BF16 R96, R40.reuse, R98, RZ ;  /* 0x000000622860723c */ /* 0x040ff000000418ff */
[----:B------:R-:W-:Y:S01]  /*12b0*/  HMMA.16816.F32.BF16 R100, R40, R36, RZ ;  /* 0x000000242864723c */ /* 0x000fe200000418ff */
[----:B------:R0:W2:Y:S04]  /*12c0*/  LDG.E.U16 R37, [R110.64] ;  /* 0x000000046e257981 */ /* 0x0000a8000c1e1500 */
[----:B------:R1:W3:Y:S03]  /*12d0*/  LDG.E.U16 R36, [R108.64] ;  /* 0x000000046c247981 */ /* 0x0002e6000c1e1500 */
[-C--:B------:R-:W-:Y:S08]  /*12e0*/  HMMA.16816.F32.BF16 R72, R72, R38.reuse, RZ ;  /* 0x000000264848723c */ /* 0x080ff000000418ff */
[----:B------:R-:W-:Y:S07]  /*12f0*/  HMMA.16816.F32.BF16 R40, R40, R38, RZ ;  /* 0x000000262828723c */ /* 0x000fee00000418ff */
[----:B------:R-:W-:-:S05]  /*1300*/  IMAD.WIDE R38, R6, 0x2, R120 ;  /* 0x0000000206267825 */ /* 0x000fca00078e0278 */
[----:B------:R4:W3:Y:S01]  /*1310*/  LDG.E.U16 R160, [R38.64] ;  /* 0x0000000426a07981 */ /* 0x0008e2000c1e1500 */
[----:B-1----:R-:W-:Y:S02]  /*1320*/  FMUL R108, R76, c[0x0][0x188] ;  /* 0x000062004c6c7a20 */ /* 0x002fe40000400000 */
[----:B------:R-:W-:Y:S01]  /*1330*/  FMUL R107, R77, c[0x0][0x188] ;  /* 0x000062004d6b7a20 */ /* 0x000fe20000400000 */
[----:B------:R-:W-:Y:S01]  /*1340*/  BAR.SYNC.DEFER_BLOCKING 0x0 ;  /* 0x0000000000007b1d */ /* 0x000fe20000010000 */
[----:B------:R-:W-:Y:S02]  /*1350*/  FMUL R106, R78, c[0x0][0x188] ;  /* 0x000062004e6a7a20 */ /* 0x000fe40000400000 */
[----:B------:R-:W-:Y:S02]  /*1360*/  FMUL R109, R79, c[0x0][0x188] ;  /* 0x000062004f6d7a20 */ /* 0x000fe40000400000 */
[----:B------:R-:W-:Y:S02]  /*1370*/  FMUL R112, R44, c[0x0][0x188] ;  /* 0x000062002c707a20 */ /* 0x000fe40000400000 */
[----:B------:R-:W-:Y:S01]  /*1380*/  FMUL R117, R45, c[0x0][0x188] ;  /* 0x000062002d757a20 */ /* 0x000fe20000400000 */
[----:B0-----:R-:W-:Y:S01]  /*1390*/  FMNMX R111, R108, R107, !PT ;  /* 0x0000006b6c6f7209 */ /* 0x001fe20007800000 */
[----:B------:R-:W-:-:S02]  /*13a0*/  FMUL R116, R46, c[0x0][0x188] ;  /* 0x000062002e747a20 */ /* 0x000fc40000400000 */
[----:B------:R-:W-:Y:S01]  /*13b0*/  FMUL R119, R47, c[0x0][0x188] ;  /* 0x000062002f777a20 */ /* 0x000fe20000400000 */
[----:B------:R-:W-:Y:S01]  /*13c0*/  FMNMX R108, R106, R109, !PT ;  /* 0x0000006d6a6c7209 */ /* 0x000fe20007800000 */
[----:B----4-:R-:W-:Y:S02]  /*13d0*/  FMUL R38, R80, c[0x0][0x188] ;  /* 0x0000620050267a20 */ /* 0x010fe40000400000 */
[----:B------:R-:W-:Y:S01]  /*13e0*/  FMUL R39, R82, c[0x0][0x188] ;  /* 0x0000620052277a20 */ /* 0x000fe20000400000 */
[----:B------:R-:W-:Y:S01]  /*13f0*/  FMNMX R117, R112, R117, !PT ;  /* 0x0000007570757209 */ /* 0x000fe20007800000 */
[----:B------:R-:W-:Y:S01]  /*1400*/  FMUL R106, R48, c[0x0][0x188] ;  /* 0x00006200306a7a20 */ /* 0x000fe20000400000 */
[----:B------:R-:W-:Y:S01]  /*1410*/  FMNMX R116, R116, R119, !PT ;  /* 0x0000007774747209 */ /* 0x000fe20007800000 */
[----:B------:R-:W-:Y:S01]  /*1420*/  FMUL R107, R50, c[0x0][0x188] ;  /* 0x00006200326b7a20 */ /* 0x000fe20000400000 */
[----:B------:R-:W-:Y:S01]  /*1430*/  FMNMX R111, R38, R111, !PT ;  /* 0x0000006f266f7209 */ /* 0x000fe20007800000 */
[----:B------:R-:W-:Y:S01]  /*1440*/  FMUL R38, R49, c[0x0][0x188] ;  /* 0x0000620031267a20 */ /* 0x000fe20000400000 */
[----:B------:R-:W-:Y:S01]  /*1450*/  FMNMX R108, R39, R108, !PT ;  /* 0x0000006c276c7209 */ /* 0x000fe20007800000 */
[----:B------:R-:W-:Y:S01]  /*1460*/  FMUL R39, R51, c[0x0][0x188] ;  /* 0x0000620033277a20 */ /* 0x000fe20000400000 */
[----:B------:R-:W-:-:S02]  /*1470*/  FMNMX R117, R106, R117, !PT ;  /* 0x000000756a757209 */ /* 0x000fc40007800000 */
[----:B------:R-:W-:Y:S02]  /*1480*/  FMNMX R116, R107, R116, !PT ;  /* 0x000000746b747209 */ /* 0x000fe40007800000 */
[----:B------:R-:W-:Y:S01]  /*1490*/  FMNMX R117, R38, R117, !PT ;  /* 0x0000007526757209 */ /* 0x000fe20007800000 */
[----:B------:R-:W-:Y:S01]  /*14a0*/  FMUL R38, R81, c[0x0][0x188] ;  /* 0x0000620051267a20 */ /* 0x000fe20000400000 */
[----:B------:R-:W-:Y:S01]  /*14b0*/  FMNMX R116, R39, R116, !PT ;  /* 0x0000007427747209 */ /* 0x000fe20007800000 */
[----:B------:R-:W-:-:S03]  /*14c0*/  FMUL R39, R83, c[0x0][0x188] ;  /* 0x0000620053277a20 */ /* 0x000fc60000400000 */
        /* <DEDUP_REMOVED lines=32> */
[----:B------:R-:W-:Y:S02]  /*16d0*/  FMNMX R108, R38, R107, !PT ;  /* 0x0000006b266c7209 */ /* 0x000fe40007800000 */
[----:B------:R-:W-:Y:S01]  /*16e0*/  FMNMX R107, R39, R106, !PT ;  /* 0x0000006a276b7209 */ /* 0x000fe20007800000 */
[----:B------:R-:W-:Y:S02]  /*16f0*/  FMUL R39, R89, c[0x0][0x188] ;  /* 0x0000620059277a20 */ /* 0x000fe40000400000 */
[----:B------:R-:W-:-:S03]  /*1700*/  FMUL R38, R64, c[0x0][0x188] ;  /* 0x0000620040267a20 */ /* 0x000fc60000400000 */
[----:B------:R-:W-:Y:S01]  /*1710*/  FMNMX R109, R39, R110, !PT ;  /* 0x0000006e276d7209 */ /* 0x000fe20007800000 */
[----:B------:R-:W-:Y:S01]  /*1720*/  FMUL R39, R65, c[0x0][0x188] ;  /* 0x0000620041277a20 */ /* 0x000fe20000400000 */
[----:B------:R-:W-:-:S04]  /*1730*/  FMNMX R106, R38, R107, !PT ;  /* 0x0000006b266a7209 */ /* 0x000fc80007800000 */
[----:B------:R-:W-:Y:S01]  /*1740*/  FMNMX R107, R39, R106, !PT ;  /* 0x0000006a276b7209 */ /* 0x000fe20007800000 */
[----:B------:R-:W-:Y:S02]  /*1750*/  FMUL R39, R62, c[0x0][0x188] ;  /* 0x000062003e277a20 */ /* 0x000fe40000400000 */
[----:B------:R-:W-:-:S03]  /*1760*/  FMUL R106, R68, c[0x0][0x188] ;  /* 0x00006200446a7a20 */ /* 0x000fc60000400000 */
[----:B------:R-:W-:Y:S01]  /*1770*/  FMNMX R108, R39, R108, !PT ;  /* 0x0000006c276c7209 */ /* 0x000fe20007800000 */
[----:B------:R-:W-:Y:S01]  /*1780*/  FMUL R39, R69, c[0x0][0x188] ;  /* 0x0000620045277a20 */ /* 0x000fe20000400000 */
[----:B------:R-:W-:Y:S01]  /*1790*/  FMNMX R110, R106, R107, !PT ;  /* 0x0000006b6a6e7209 */ /* 0x000fe20007800000 */
[----:B------:R-:W-:-:S03]  /*17a0*/  FMUL R107, R72, c[0x0][0x188] ;  /* 0x00006200486b7a20 */ /* 0x000fc60000400000 */
[----:B------:R-:W-:Y:S01]  /*17b0*/  FMNMX R110, R39, R110, !PT ;  /* 0x0000006e276e7209 */ /* 0x000fe20007800000 */
[----:B------:R-:W-:Y:S02]  /*17c0*/  FMUL R39, R63, c[0x0][0x188] ;  /* 0x000062003f277a20 */ /* 0x000fe40000400000 */
[----:B------:R-:W-:Y:S01]  /*17d0*/  FMUL R106, R92, c[0x0][0x188] ;  /* 0x000062005c6a7a20 */ /* 0x000fe20000400000 */
[----:B------:R-:W-:Y:S02]  /*17e0*/  FMNMX R110, R107, R110, !PT ;  /* 0x0000006e6b6e7209 */ /* 0x000fe40007800000 */
[----:B------:R-:W-:Y:S01]  /*17f0*/  FMNMX R108, R39, R108, !PT ;  /* 0x0000006c276c7209 */ /* 0x000fe20007800000 */
[----:B------:R-:W-:Y:S02]  /*1800*/  FMUL R39, R66, c[0x0][0x188] ;  /* 0x0000620042277a20 */ /* 0x000fe40000400000 */
[----:B------:R-:W-:Y:S02]  /*1810*/  FMUL R107, R73, c[0x0][0x188] ;  /* 0x00006200496b7a20 */ /* 0x000fe40000400000 */
[----:B------:R-:W-:Y:S01]  /*1820*/  FMUL R38, R91, c[0x0][0x188] ;  /* 0x000062005b267a20 */ /* 0x000fe20000400000 */
[----:B------:R-:W-:Y:S01]  /*1830*/  FMNMX R106, R106, R109, !PT ;  /* 0x0000006d6a6a7209 */ /* 0x000fe20007800000 */
[----:B------:R-:W-:Y:S01]  /*1840*/  FMUL R109, R94, c[0x0][0x188] ;  /* 0x000062005e6d7a20 */ /* 0x000fe20000400000 */
[----:B------:R-:W-:-:S02]  /*1850*/  FMNMX R108, R39, R108, !PT ;  /* 0x0000006c276c7209 */ /* 0x000fc40007800000 */
[----:B------:R-:W-:Y:S01]  /*1860*/  FMNMX R39, R107, R110, !PT ;  /* 0x0000006e6b277209 */ /* 0x000fe20007800000 */
[----:B------:R-:W-:Y:S01]  /*1870*/  FMUL R107, R67, c[0x0][0x188] ;  /* 0x00006200436b7a20 */ /* 0x000fe20000400000 */
[----:B------:R-:W-:-:S03]  /*1880*/  FMNMX R38, R38, R111, !PT ;  /* 0x0000006f26267209 */ /* 0x000fc60007800000 */
[----:B------:R-:W0:Y:S01]  /*1890*/  SHFL.BFLY PT, R110, R39, 0x2, 0x1f ;  /* 0x0c401f00276e7f89 */ /* 0x000e2200000e0000 */
[----:B------:R-:W-:Y:S02]  /*18a0*/  FMNMX R111, R109, R38, !PT ;  /* 0x000000266d6f7209 */ /* 0x000fe40007800000 */
        /* <DEDUP_REMOVED lines=13> */
[----:B0-----:R-:W-:-:S04]  /*1980*/  FMNMX R39, R39, R110, !PT ;  /* 0x0000006e27277209 */ /* 0x001fc80007800000 */
[----:B------:R-:W-:Y:S01]  /*1990*/  FMNMX R109, R106, R109, !PT ;  /* 0x0000006d6a6d7209 */ /* 0x000fe20007800000 */
[----:B------:R-:W-:Y:S01]  /*19a0*/  FMUL R106, R100, c[0x0][0x188] ;  /* 0x00006200646a7a20 */ /* 0x000fe20000400000 */
[----:B------:R-:W-:Y:S02]  /*19b0*/  FMNMX R107, R107, R108, !PT ;  /* 0x0000006c6b6b7209 */ /* 0x000fe40007800000 */
[----:B------:R-:W0:Y:S01]  /*19c0*/  SHFL.BFLY PT, R108, R39, 0x1, 0x1f ;  /* 0x0c201f00276c7f89 */ /* 0x000e2200000e0000 */
[----:B------:R-:W-:Y:S01]  /*19d0*/  FMUL R38, R95, c[0x0][0x188] ;  /* 0x000062005f267a20 */ /* 0x000fe20000400000 */
[----:B------:R-:W-:Y:S01]  /*19e0*/  FMNMX R107, R106, R107, !PT ;  /* 0x0000006b6a6b7209 */ /* 0x000fe20007800000 */
[----:B------:R-:W-:Y:S01]  /*19f0*/  FMUL R106, R101, c[0x0][0x188] ;  /* 0x00006200656a7a20 */ /* 0x000fe20000400000 */
[----:B------:R-:W1:Y:S02]  /*1a00*/  SHFL.BFLY PT, R110, R109, 0x2, 0x1f ;  /* 0x0c401f006d6e7f89 */ /* 0x000e6400000e0000 */
[----:B------:R-:W-:-:S02]  /*1a10*/  FMNMX R38, R38, R111, !PT ;  /* 0x0000006f26267209 */ /* 0x000fc40007800000 */
[----:B------:R-:W-:Y:S01]  /*1a20*/  FMNMX R111, R106, R107, !PT ;  /* 0x0000006b6a6f7209 */ /* 0x000fe20007800000 */
[----:B------:R-:W-:Y:S02]  /*1a30*/  FMUL R107, R98, c[0x0][0x188] ;  /* 0x00006200626b7a20 */ /* 0x000fe40000400000 */
[----:B------:R-:W-:-:S03]  /*1a40*/  FMUL R106, R40, c[0x0][0x188] ;  /* 0x00006200286a7a20 */ /* 0x000fc60000400000 */
[----:B------:R-:W-:Y:S01]  /*1a50*/  FMNMX R107, R107, R38, !PT ;  /* 0x000000266b6b7209 */ /* 0x000fe20007800000 */
[----:B------:R-:W-:Y:S01]  /*1a60*/  FMUL R38, R99, c[0x0][0x188] ;  /* 0x0000620063267a20 */ /* 0x000fe20000400000 */
[----:B------:R-:W-:Y:S01]  /*1a70*/  FMNMX R111, R106, R111, !PT ;  /* 0x0000006f6a6f7209 */ /* 0x000fe20007800000 */
[----:B------:R-:W-:-:S03]  /*1a80*/  FMUL R106, R41, c[0x0][0x188] ;  /* 0x00006200296a7a20 */ /* 0x000fc60000400000 */
[----:B------:R-:W-:Y:S02]  /*1a90*/  FMNMX R107, R38, R107, !PT ;  /* 0x0000006b266b7209 */ /* 0x000fe40007800000 */
[----:B------:R-:W-:Y:S01]  /*1aa0*/  FMNMX R38, R106, R111, !PT ;  /* 0x0000006f6a267209 */ /* 0x000fe20007800000 */
[----:B------:R-:W-:Y:S01]  /*1ab0*/  FMUL R106, R102, c[0x0][0x188] ;  /* 0x00006200666a7a20 */ /* 0x000fe20000400000 */
[----:B0-----:R-:W-:-:S04]  /*1ac0*/  FMNMX R112, R39, R108, !PT ;  /* 0x0000006c27707209 */ /* 0x001fc80007800000 */
[----:B------:R-:W-:Y:S01]  /*1ad0*/  FMNMX R108, R106, R107, !PT ;  /* 0x0000006b6a6c7209 */ /* 0x000fe20007800000 */
[----:B------:R-:W0:Y:S01]  /*1ae0*/  SHFL.BFLY PT, R111, R38, 0x2, 0x1f ;  /* 0x0c401f00266f7f89 */ /* 0x000e2200000e0000 */
[----:B-1----:R-:W-:Y:S02]  /*1af0*/  FMNMX R39, R109, R110, !PT ;  /* 0x0000006e6d277209 */ /* 0x002fe40007800000 */
[----:B------:R-:W-:Y:S01]  /*1b00*/  FMNMX R106, R112, R113, !PT ;  /* 0x00000071706a7209 */ /* 0x000fe20007800000 */
[----:B------:R-:W-:Y:S02]  /*1b10*/  FMUL R107, R103, c[0x0][0x188] ;  /* 0x00006200676b7a20 */ /* 0x000fe40000400000 */
[----:B------:R-:W1:Y:S02]  /*1b20*/  SHFL.BFLY PT, R110, R39, 0x1, 0x1f ;  /* 0x0c201f00276e7f89 */ /* 0x000e6400000e0000 */
[----:B------:R-:W-:Y:S01]  /*1b30*/  FFMA R44, R44, c[0x0][0x188], -R106 ;  /* 0x000062002c2c7a23 */ /* 0x000fe2000000086a */
[----:B------:R-:W-:-:S03]  /*1b40*/  FMNMX R109, R107, R108, !PT ;  /* 0x0000006c6b6d7209 */ /* 0x000fc60007800000 */
[----:B------:R-:W-:Y:S02]  /*1b50*/  FMUL R107, R44, 1.4426950216293334961 ;  /* 0x3fb8aa3b2c6b7820 */ /* 0x000fe40000400000 */
[----:B------:R-:W-:-:S05]  /*1b60*/  FMUL R44, R42, c[0x0][0x188] ;  /* 0x000062002a2c7a20 */ /* 0x000fca0000400000 */
[----:B------:R-:W-:Y:S01]  /*1b70*/  FMNMX R109, R44, R109, !PT ;  /* 0x0000006d2c6d7209 */ /* 0x000fe20007800000 */
[----:B------:R-:W-:Y:S02]  /*1b80*/  FMUL R44, R43, c[0x0][0x188] ;  /* 0x000062002b2c7a20 */ /* 0x000fe40000400000 */
[----:B------:R-:W-:-:S03]  /*1b90*/  FFMA R45, R45, c[0x0][0x188], -R106 ;  /* 0x000062002d2d7a23 */ /* 0x000fc6000000086a */
[----:B------:R-:W-:Y:S01]  /*1ba0*/  FMNMX R44, R44, R109, !PT ;  /* 0x0000006d2c2c7209 */ /* 0x000fe20007800000 */
[----:B------:R-:W-:Y:S01]  /*1bb0*/  FMUL R108, R45, 1.4426950216293334961 ;  /* 0x3fb8aa3b2d6c7820 */ /* 0x000fe20000400000 */
[----:B0-----:R-:W-:-:S03]  /*1bc0*/  FMNMX R38, R38, R111, !PT ;  /* 0x0000006f26267209 */ /* 0x001fc60007800000 */
[----:B------:R-:W0:Y:S01]  /*1bd0*/  SHFL.BFLY PT, R45, R44, 0x2, 0x1f ;  /* 0x0c401f002c2d7f89 */ /* 0x000e2200000e0000 */
[----:B-1----:R-:W-:-:S03]  /*1be0*/  FMNMX R109, R39, R110, !PT ;  /* 0x0000006e276d7209 */ /* 0x002fc60007800000 */
[----:B------:R-:W1:Y:S04]  /*1bf0*/  SHFL.BFLY PT, R39, R38, 0x1, 0x1f ;  /* 0x0c201f0026277f89 */ /* 0x000e6800000e0000 */
[----:B-----5:R-:W-:Y:S01]  /*1c00*/  STS.U16 [R10+0x1000], R153 ;  /* 0x001000990a007388 */ /* 0x020fe20000000400 */
[----:B0-----:R-:W-:Y:S02]  /*1c10*/  FMNMX R44, R44, R45, !PT ;  /* 0x0000002d2c2c7209 */ /* 0x001fe40007800000 */
[----:B-1----:R-:W-:-:S03]  /*1c20*/  FMNMX R114, R38, R39, !PT ;  /* 0x0000002726727209 */ /* 0x002fc60007800000 */
[----:B------:R-:W0:Y:S01]  /*1c30*/  SHFL.BFLY PT, R39, R44, 0x1, 0x1f ;  /* 0x0c201f002c277f89 */ /* 0x000e2200000e0000 */
[----:B------:R-:W-:Y:S02]  /*1c40*/  FMNMX R114, R114, R127, !PT ;  /* 0x0000007f72727209 */ /* 0x000fe40007800000 */
[----:B------:R-:W-:-:S03]  /*1c50*/  FMNMX R109, R109, R126, !PT ;  /* 0x0000007e6d6d7209 */ /* 0x000fc60007800000 */
[----:B------:R-:W-:Y:S01]  /*1c60*/  FFMA R77, R77, c[0x0][0x188], -R114 ;  /* 0x000062004d4d7a23 */ /* 0x000fe20000000872 */
[----:B--2---:R-:W-:Y:S04]  /*1c70*/  STS.U16 [R10+0x1400], R37 ;  /* 0x001400250a007388 */ /* 0x004fe80000000400 */
[----:B------:R-:W-:Y:S04]  /*1c80*/  STS.U16 [R15+0x1100], R156 ;  /* 0x0011009c0f007388 */ /* 0x000fe80000000400 */
[----:B---3--:R-:W-:Y:S04]  /*1c90*/  STS.U16 [R15+0x1500], R36 ;  /* 0x001500240f007388 */ /* 0x008fe80000000400 */
[----:B------:R-:W-:Y:S04]  /*1ca0*/  STS.U16 [R16+0x1200], R157 ;  /* 0x0012009d10007388 */ /* 0x000fe80000000400 */
[----:B------:R-:W-:Y:S04]  /*1cb0*/  STS.U16 [R16+0x1600], R159 ;  /* 0x0016009f10007388 */ /* 0x000fe80000000400 */
[----:B------:R-:W-:Y:S04]  /*1cc0*/  STS.U16 [R17+0x1300], R158 ;  /* 0x0013009e11007388 */ /* 0x000fe80000000400 */
[----:B------:R-:W-:Y:S01]  /*1cd0*/  STS.U16 [R17+0x1700], R160 ;  /* 0x001700a011007388 */ /* 0x000fe20000000400 */
[----:B------:R-:W-:Y:S01]  /*1ce0*/  FADD R38, -R109, R126 ;  /* 0x0000007e6d267221 */ /* 0x000fe20000000100 */
[----:B0-----:R-:W-:Y:S01]  /*1cf0*/  FMNMX R39, R44, R39, !PT ;  /* 0x000000272c277209 */ /* 0x001fe20007800000 */
[----:B------:R-:W-:-:S02]  /*1d00*/  FMUL R77, R77, 1.4426950216293334961 ;  /* 0x3fb8aa3b4d4d7820 */ /* 0x000fc40000400000 */
[----:B------:R-:W-:Y:S02]  /*1d10*/  FMUL R115, R38, 1.4426950216293334961 ;  /* 0x3fb8aa3b26737820 */ /* 0x000fe40000400000 */
[--C-:B------:R-:W-:Y:S01]  /*1d20*/  FFMA R80, R80, c[0x0][0x188], -R114.reuse ;  /* 0x0000620050507a23 */ /* 0x100fe20000000872 */
[----:B------:R0:W-:Y:S01]  /*1d30*/  MUFU.EX2 R119, R77 ;  /* 0x0000004d00777308 */ /* 0x0001e20000000800 */
[----:B------:R-:W-:Y:S02]  /*1d40*/  FFMA R38, R81, c[0x0][0x188], -R114 ;  /* 0x0000620051267a23 */ /* 0x000fe40000000872 */
[----:B------:R-:W-:Y:S02]  /*1d50*/  FFMA R49, R49, c[0x0][0x188], -R106 ;  /* 0x0000620031317a23 */ /* 0x000fe4000000086a */
[--C-:B------:R-:W-:Y:S02]  /*1d60*/  FFMA R46, R46, c[0x0][0x188], -R109.reuse ;  /* 0x000062002e2e7a23 */ /* 0x100fe4000000086d */
[----:B------:R-:W-:Y:S01]  /*1d70*/  FFMA R47, R47, c[0x0][0x188], -R109 ;  /* 0x000062002f2f7a23 */ /* 0x000fe2000000086d */
[----:B0-----:R-:W-:Y:S01]  /*1d80*/  FMNMX R77, R39, R152, !PT ;  /* 0x00000098274d7209 */ /* 0x001fe20007800000 */
[----:B------:R-:W-:-:S02]  /*1d90*/  FMUL R45, R80, 1.4426950216293334961 ;  /* 0x3fb8aa3b502d7820 */ /* 0x000fc40000400000 */
[----:B------:R-:W-:Y:S02]  /*1da0*/  FMUL R80, R38, 1.4426950216293334961 ;  /* 0x3fb8aa3b26507820 */ /* 0x000fe40000400000 */
[----:B------:R-:W-:Y:S02]  /*1db0*/  FMUL R49, R49, 1.4426950216293334961 ;  /* 0x3fb8aa3b31317820 */ /* 0x000fe40000400000 */
[----:B------:R-:W-:Y:S02]  /*1dc0*/  FMUL R46, R46, 1.4426950216293334961 ;  /* 0x3fb8aa3b2e2e7820 */ /* 0x000fe40000400000 */
[----:B------:R-:W-:Y:S02]  /*1dd0*/  FMUL R47, R47, 1.4426950216293334961 ;  /* 0x3fb8aa3b2f2f7820 */ /* 0x000fe40000400000 */
[----:B------:R-:W-:Y:S02]  /*1de0*/  FADD R38, -R114, R127 ;  /* 0x0000007f72267221 */ /* 0x000fe40000000100 */
[----:B------:R-:W-:Y:S01]  /*1df0*/  FFMA R44, R78, c[0x0][0x188], -R77 ;  /* 0x000062004e2c7a23 */ /* 0x000fe2000000084d */
[----:B------:R0:W-:Y:S01]  /*1e00*/  MUFU.EX2 R110, R49 ;  /* 0x00000031006e7308 */ /* 0x0001e20000000800 */
[----:B------:R-:W-:-:S02]  /*1e10*/  FADD R112, -R106, R113 ;  /* 0x000000716a707221 */ /* 0x000fc40000000100 */
[----:B------:R-:W-:-:S05]  /*1e20*/  FMUL R126, R44, 1.4426950216293334961 ;  /* 0x3fb8aa3b2c7e7820 */ /* 0x000fca0000400000 */
[----:B------:R-:W-:Y:S01]  /*1e30*/  MUFU.EX2 R113, R46 ;  /* 0x0000002e00717308 */ /* 0x000fe20000000800 */
[----:B0-----:R-:W-:Y:S01]  /*1e40*/  FMUL R49, R38, 1.4426950216293334961 ;  /* 0x3fb8aa3b26317820 */ /* 0x001fe20000400000 */
[----:B------:R-:W-:Y:S06]  /*1e50*/  BAR.SYNC.DEFER_BLOCKING 0x0 ;  /* 0x0000000000007b1d */ /* 0x000fec0000010000 */
[----:B------:R-:W-:Y:S08]  /*1e60*/  MUFU.EX2 R116, R47 ;  /* 0x0000002f00747308 */ /* 0x000ff00000000800 */
[----:B------:R0:W-:Y:S01]  /*1e70*/  MUFU.EX2 R81, R45 ;  /* 0x0000002d00517308 */ /* 0x0001e20000000800 */
[----:B------:R-:W-:Y:S01]  /*1e80*/  FFMA R48, R48, c[0x0][0x188], -R106 ;  /* 0x0000620030307a23 */ /* 0x000fe2000000086a */
[----:B------:R-:W1:Y:S04]  /*1e90*/  LDSM.16.M88.4 R36, [R14+0x1000] ;  /* 0x001000000e24783b */ /* 0x000e680000000200 */
[----:B0-----:R-:W0:Y:S01]  /*1ea0*/  LDSM.16.M88.4 R44, [R14+0x1400] ;  /* 0x001400000e2c783b */ /* 0x001e220000000200 */
[----:B------:R-:W-:-:S02]  /*1eb0*/  FFMA R50, R50, c[0x0][0x188], -R109 ;  /* 0x0000620032327a23 */ /* 0x000fc4000000086d */
[----:B------:R-:W-:Y:S02]  /*1ec0*/  FFMA R51, R51, c[0x0][0x188], -R109 ;  /* 0x0000620033337a23 */ /* 0x000fe4000000086d */
[----:B------:R-:W-:Y:S02]  /*1ed0*/  FMUL R112, R112, 1.4426950216293334961 ;  /* 0x3fb8aa3b70707820 */ /* 0x000fe40000400000 */
[----:B------:R-:W-:Y:S02]  /*1ee0*/  FMUL R48, R48, 1.4426950216293334961 ;  /* 0x3fb8aa3b30307820 */ /* 0x000fe40000400000 */
[----:B------:R-:W-:Y:S02]  /*1ef0*/  FMUL R50, R50, 1.4426950216293334961 ;  /* 0x3fb8aa3b32327820 */ /* 0x000fe40000400000 */
[----:B------:R-:W-:Y:S01]  /*1f00*/  FMUL R51, R51, 1.4426950216293334961 ;  /* 0x3fb8aa3b33337820 */ /* 0x000fe20000400000 */
[----:B------:R-:W2:Y:S01]  /*1f10*/  MUFU.EX2 R112, R112 ;  /* 0x0000007000707308 */ /* 0x000ea20000000800 */
[----:B------:R-:W-:-:S02]  /*1f20*/  FFMA R79, R79, c[0x0][0x188], -R77 ;  /* 0x000062004f4f7a23 */ /* 0x000fc4000000084d */
[----:B------:R-:W-:Y:S02]  /*1f30*/  FFMA R82, R82, c[0x0][0x188], -R77 ;  /* 0x0000620052527a23 */ /* 0x000fe4000000084d */
[----:B------:R-:W-:-:S03]  /*1f40*/  FMUL R127, R79, 1.4426950216293334961 ;  /* 0x3fb8aa3b4f7f7820 */ /* 0x000fc60000400000 */
[----:B------:R-:W-:Y:S01]  /*1f50*/  MUFU.EX2 R115, R115 ;  /* 0x0000007300737308 */ /* 0x000fe20000000800 */
[----:B------:R-:W-:-:S07]  /*1f60*/  FFMA R83, R83, c[0x0][0x188], -R77 ;  /* 0x0000620053537a23 */ /* 0x000fce000000084d */
[----:B------:R-:W-:Y:S01]  /*1f70*/  MUFU.EX2 R107, R107 ;  /* 0x0000006b006b7308 */ /* 0x000fe20000000800 */
[----:B------:R-:W-:-:S07]  /*1f80*/  FMUL R82, R82, 1.4426950216293334961 ;  /* 0x3fb8aa3b52527820 */ /* 0x000fce0000400000 */
[----:B------:R-:W3:Y:S01]  /*1f90*/  MUFU.EX2 R108, R108 ;  /* 0x0000006c006c7308 */ /* 0x000ee20000000800 */
[----:B------:R-:W-:-:S07]  /*1fa0*/  FMUL R83, R83, 1.4426950216293334961 ;  /* 0x3fb8aa3b53537820 */ /* 0x000fce0000400000 */
[----:B------:R4:W5:Y:S08]  /*1fb0*/  MUFU.EX2 R111, R48 ;  /* 0x00000030006f7308 */ /* 0x0009700000000800 */
[----:B------:R0:W-:Y:S08]  /*1fc0*/  MUFU.EX2 R118, R50 ;  /* 0x0000003200767308 */ /* 0x0001f00000000800 */
[----:B------:R0:W0:Y:S01]  /*1fd0*/  MUFU.EX2 R117, R51 ;  /* 0x0000003300757308 */ /* 0x0000220000000800 */
[----:B------:R-:W-:-:S02]  /*1fe0*/  FFMA R76, R76, c[0x0][0x188], -R114 ;  /* 0x000062004c4c7a23 */ /* 0x000fc40000000872 */
[----:B----4-:R-:W-:Y:S02]  /*1ff0*/  FADD R48, -R77, R152 ;  /* 0x000000984d307221 */ /* 0x010fe40000000100 */
[----:B------:R-:W-:-:S03]  /*2000*/  FFMA R53, R53, c[0x0][0x188], -R106 ;  /* 0x0000620035357a23 */ /* 0x000fc6000000086a */
[----:B------:R-:W-:Y:S01]  /*2010*/  MUFU.EX2 R126, R126 ;  /* 0x0000007e007e7308 */ /* 0x000fe20000000800 */
[----:B------:R-:W-:Y:S02]  /*2020*/  FMUL R76, R76, 1.4426950216293334961 ;  /* 0x3fb8aa3b4c4c7820 */ /* 0x000fe40000400000 */
[----:B------:R-:W-:-:S05]  /*2030*/  FMUL R79, R48, 1.4426950216293334961 ;  /* 0x3fb8aa3b304f7820 */ /* 0x000fca0000400000 */
[----:B------:R-:W4:Y:S01]  /*2040*/  MUFU.EX2 R127, R127 ;  /* 0x0000007f007f7308 */ /* 0x000f220000000800 */
[----:B--2---:R-:W-:Y:S01]  /*2050*/  FMUL R48, R112, R20 ;  /* 0x0000001470307220 */ /* 0x004fe20000400000 */
[----:B---3--:R-:W-:Y:S01]  /*2060*/  F2FP.BF16.PACK_AB R20, R108, R107 ;  /* 0x0000006b6c14723e */ /* 0x008fe200000010ff */
[C---:B0-----:R-:W-:Y:S01]  /*2070*/  FMUL R50, R115.reuse, R22 ;  /* 0x0000001673327220 */ /* 0x041fe20000400000 */
[----:B-----5:R-:W-:Y:S01]  /*2080*/  F2FP.BF16.PACK_AB R22, R110, R111 ;  /* 0x0000006f6e16723e */ /* 0x020fe200000010ff */
[----:B------:R-:W-:-:S03]  /*2090*/  FMUL R51, R115, R23 ;  /* 0x0000001773337220 */ /* 0x000fc60000400000 */
[----:B------:R-:W-:Y:S01]  /*20a0*/  MUFU.EX2 R82, R82 ;  /* 0x0000005200527308 */ /* 0x000fe20000000800 */
[----:B------:R-:W-:Y:S01]  /*20b0*/  FMUL R53, R53, 1.4426950216293334961 ;  /* 0x3fb8aa3b35357820 */ /* 0x000fe20000400000 */
[----:B------:R-:W-:Y:S01]  /*20c0*/  F2FP.BF16.PACK_AB R23, R117, R118 ;  /* 0x000000767517723e */ /* 0x000fe200000010ff */
[----:B------:R-:W-:Y:S02]  /*20d0*/  FMUL R24, R112, R24 ;  /* 0x0000001870187220 */ /* 0x000fe40000400000 */
[----:B------:R-:W-:-:S03]  /*20e0*/  FMUL R26, R115, R26 ;  /* 0x0000001a731a7220 */ /* 0x000fc60000400000 */
[----:B------:R-:W0:Y:S01]  /*20f0*/  MUFU.EX2 R83, R83 ;  /* 0x0000005300537308 */ /* 0x000e220000000800 */
[----:B------:R-:W-:Y:S02]  /*2100*/  FMUL R25, R112, R25 ;  /* 0x0000001970197220 */ /* 0x000fe40000400000 */
[----:B------:R-:W-:Y:S02]  /*2110*/  FMUL R27, R115, R27 ;  /* 0x0000001b731b7220 */ /* 0x000fe40000400000 */
[----:B------:R-:W-:-:S03]  /*2120*/  FFMA R86, R86, c[0x0][0x188], -R77 ;  /* 0x0000620056567a23 */ /* 0x000fc6000000084d */
[----:B------:R2:W-:Y:S01]  /*2130*/  MUFU.EX2 R78, R49 ;  /* 0x00000031004e7308 */ /* 0x0005e20000000800 */
[----:B------:R-:W-:Y:S02]  /*2140*/  FFMA R55, R55, c[0x0][0x188], -R109 ;  /* 0x0000620037377a23 */ /* 0x000fe4000000086d */
[----:B--2---:R-:W-:Y:S01]  /*2150*/  FMUL R49, R112, R21 ;  /* 0x0000001570317220 */ /* 0x004fe20000400000 */
[----:B------:R-:W-:-:S04]  /*2160*/  F2FP.BF16.PACK_AB R21, R116, R113 ;  /* 0x000000717415723e */ /* 0x000fc800000010ff */
[----:B------:R-:W2:Y:S01]  /*2170*/  MUFU.EX2 R76, R76 ;  /* 0x0000004c004c7308 */ /* 0x000ea20000000800 */
[----:B------:R-:W-:Y:S02]  /*2180*/  FFMA R58, R58, c[0x0][0x188], -R109 ;  /* 0x000062003a3a7a23 */ /* 0x000fe4000000086d */
[----:B------:R-:W-:-:S05]  /*2190*/  FFMA R87, R87, c[0x0][0x188], -R77 ;  /* 0x0000620057577a23 */ /* 0x000fca000000084d */
[----:B------:R-:W3:Y:S01]  /*21a0*/  MUFU.EX2 R80, R80 ;  /* 0x0000005000507308 */ /* 0x000ee20000000800 */
[----:B-1----:R-:W-:Y:S01]  /*21b0*/  HMMA.16816.F32.BF16 R48, R20, R36, R48 ;  /* 0x000000241430723c */ /* 0x002fe20000041830 */
[----:B------:R-:W-:-:S06]  /*21c0*/  FMUL R55, R55, 1.4426950216293334961 ;  /* 0x3fb8aa3b37377820 */ /* 0x000fcc0000400000 */
[----:B------:R-:W1:Y:S01]  /*21d0*/  MUFU.EX2 R79, R79 ;  /* 0x0000004f004f7308 */ /* 0x000e620000000800 */
[----:B------:R-:W-:Y:S01]  /*21e0*/  HMMA.16816.F32.BF16 R24, R20, R44, R24 ;  /* 0x0000002c1418723c */ /* 0x000fe20000041818 */
[----:B------:R-:W-:-:S06]  /*21f0*/  FFMA R62, R62, c[0x0][0x188], -R109 ;  /* 0x000062003e3e7a23 */ /* 0x000fcc000000086d */
[----:B------:R5:W-:Y:S01]  /*2200*/  MUFU.EX2 R153, R53 ;  /* 0x0000003500997308 */ /* 0x000be20000000800 */
[----:B----4-:R-:W-:Y:S01]  /*2210*/  F2FP.BF16.PACK_AB R21, R127, R126 ;  /* 0x0000007e7f15723e */ /* 0x010fe200000010ff */
[----:B------:R-:W-:Y:S02]  /*2220*/  FFMA R74, R74, c[0x0][0x188], -R109 ;  /* 0x000062004a4a7a23 */ /* 0x000fe4000000086d */
[----:B------:R-:W-:Y:S02]  /*2230*/  FFMA R90, R90, c[0x0][0x188], -R77 ;  /* 0x000062005a5a7a23 */ /* 0x000fe4000000084d */
[----:B-----5:R-:W-:Y:S02]  /*2240*/  FMUL R53, R86, 1.4426950216293334961 ;  /* 0x3fb8aa3b56357820 */ /* 0x020fe40000400000 */
[----:B------:R-:W-:Y:S01]  /*2250*/  FADD R127, R126, R127 ;  /* 0x0000007f7e7f7221 */ /* 0x000fe20000000000 */
[----:B------:R4:W-:Y:S01]  /*2260*/  MUFU.EX2 R161, R55 ;  /* 0x0000003700a17308 */ /* 0x0009e20000000800 */
[----:B------:R-:W-:-:S02]  /*2270*/  FFMA R52, R52, c[0x0][0x188], -R106 ;  /* 0x0000620034347a23 */ /* 0x000fc4000000086a */
[--C-:B------:R-:W-:Y:S02]  /*2280*/  FFMA R54, R54, c[0x0][0x188], -R109.reuse ;  /* 0x0000620036367a23 */ /* 0x100fe4000000086d */
[----:B------:R-:W-:Y:S02]  /*2290*/  FMUL R158, R58, 1.4426950216293334961 ;  /* 0x3fb8aa3b3a9e7820 */ /* 0x000fe40000400000 */
[----:B------:R-:W-:Y:S01]  /*22a0*/  FFMA R59, R59, c[0x0][0x188], -R109 ;  /* 0x000062003b3b7a23 */ /* 0x000fe2000000086d */
[----:B------:R-:W5:Y:S01]  /*22b0*/  MUFU.EX2 R53, R53 ;  /* 0x0000003500357308 */ /* 0x000f620000000800 */
[----:B------:R-:W-:Y:S02]  /*22c0*/  FMUL R87, R87, 1.4426950216293334961 ;  /* 0x3fb8aa3b57577820 */ /* 0x000fe40000400000 */
[----:B------:R-:W-:Y:S01]  /*22d0*/  FMUL R58, R62, 1.4426950216293334961 ;  /* 0x3fb8aa3b3e3a7820 */ /* 0x000fe20000400000 */
[----:B0-----:R-:W-:Y:S01]  /*22e0*/  F2FP.BF16.PACK_AB R23, R83, R82 ;  /* 0x000000525317723e */ /* 0x001fe200000010ff */
[----:B------:R-:W-:-:S02]  /*22f0*/  FFMA R56, R56, c[0x0][0x188], -R106 ;  /* 0x0000620038387a23 */ /* 0x000fc4000000086a */
[----:B------:R-:W-:Y:S02]  /*2300*/  FFMA R57, R57, c[0x0][0x188], -R106 ;  /* 0x0000620039397a23 */ /* 0x000fe4000000086a */
[----:B------:R-:W-:Y:S02]  /*2310*/  FMUL R62, R74, 1.4426950216293334961 ;  /* 0x3fb8aa3b4a3e7820 */ /* 0x000fe40000400000 */
[----:B----4-:R-:W-:Y:S02]  /*2320*/  FMUL R55, R90, 1.4426950216293334961 ;  /* 0x3fb8aa3b5a377820 */ /* 0x010fe40000400000 */
[----:B------:R-:W-:Y:S02]  /*2330*/  FADD R74, R82, R127 ;  /* 0x0000007f524a7221 */ /* 0x000fe40000000000 */
[----:B------:R-:W-:Y:S01]  /*2340*/  FMUL R52, R52, 1.4426950216293334961 ;  /* 0x3fb8aa3b34347820 */ /* 0x000fe20000400000 */
[----:B------:R-:W0:Y:S01]  /*2350*/  MUFU.EX2 R82, R87 ;  /* 0x0000005700527308 */ /* 0x000e220000000800 */
[----:B------:R-:W-:-:S02]  /*2360*/  FMUL R54, R54, 1.4426950216293334961 ;  /* 0x3fb8aa3b36367820 */ /* 0x000fc40000400000 */
[----:B------:R-:W-:Y:S02]  /*2370*/  FMUL R163, R59, 1.4426950216293334961 ;  /* 0x3fb8aa3b3ba37820 */ /* 0x000fe40000400000 */
[----:B------:R-:W-:Y:S02]  /*2380*/  FFMA R91, R91, c[0x0][0x188], -R77 ;  /* 0x000062005b5b7a23 */ /* 0x000fe4000000084d */
[----:B------:R-:W-:Y:S02]  /*2390*/  FMUL R56, R56, 1.4426950216293334961 ;  /* 0x3fb8aa3b38387820 */ /* 0x000fe40000400000 */
[----:B------:R-:W-:Y:S01]  /*23a0*/  FMUL R57, R57, 1.4426950216293334961 ;  /* 0x3fb8aa3b39397820 */ /* 0x000fe20000400000 */
[----:B--2---:R-:W-:Y:S01]  /*23b0*/  F2FP.BF16.PACK_AB R20, R119, R76 ;  /* 0x0000004c7714723e */ /* 0x004fe200000010ff */
[----:B------:R-:W-:Y:S01]  /*23c0*/  FFMA R84, R84, c[0x0][0x188], -R114 ;  /* 0x0000620054547a23 */ /* 0x000fe20000000872 */
[----:B---3--:R-:W-:Y:S01]  /*23d0*/  F2FP.BF16.PACK_AB R22, R80, R81 ;  /* 0x000000515016723e */ /* 0x008fe200000010ff */
[----:B------:R-:W-:Y:S01]  /*23e0*/  FMUL R32, R78, R32 ;  /* 0x000000204e207220 */ /* 0x000fe20000400000 */
[----:B------:R-:W2:Y:S01]  /*23f0*/  MUFU.EX2 R55, R55 ;  /* 0x0000003700377308 */ /* 0x000ea20000000800 */
[----:B-1----:R-:W-:-:S02]  /*2400*/  FMUL R34, R79, R34 ;  /* 0x000000224f227220 */ /* 0x002fc40000400000 */
[----:B------:R-:W-:Y:S02]  /*2410*/  FMUL R33, R78, R33 ;  /* 0x000000214e217220 */ /* 0x000fe40000400000 */
[----:B------:R-:W-:Y:S02]  /*2420*/  FMUL R35, R79, R35 ;  /* 0x000000234f237220 */ /* 0x000fe40000400000 */
[----:B------:R-:W-:Y:S01]  /*2430*/  FMUL R91, R91, 1.4426950216293334961 ;  /* 0x3fb8aa3b5b5b7820 */ /* 0x000fe20000400000 */
[----:B------:R-:W1:Y:S01]  /*2440*/  MUFU.EX2 R52, R52 ;  /* 0x0000003400347308 */ /* 0x000e620000000800 */
[----:B------:R-:W-:Y:S02]  /*2450*/  FMUL R84, R84, 1.4426950216293334961 ;  /* 0x3fb8aa3b54547820 */ /* 0x000fe40000400000 */
[----:B------:R-:W-:Y:S02]  /*2460*/  FFMA R85, R85, c[0x0][0x188], -R114 ;  /* 0x0000620055557a23 */ /* 0x000fe40000000872 */
[----:B------:R-:W-:-:S03]  /*2470*/  FADD R74, R83, R74 ;  /* 0x0000004a534a7221 */ /* 0x000fc60000000000 */
[----:B------:R-:W-:Y:S01]  /*2480*/  MUFU.EX2 R152, R56 ;  /* 0x0000003800987308 */ /* 0x000fe20000000800 */
[----:B------:R-:W-:Y:S01]  /*2490*/  HMMA.16816.F32.BF16 R32, R20, R44, R32 ;  /* 0x0000002c1420723c */ /* 0x000fe20000041820 */
[----:B------:R-:W-:-:S06]  /*24a0*/  FMUL R165, R85, 1.4426950216293334961 ;  /* 0x3fb8aa3b55a57820 */ /* 0x000fcc0000400000 */
[----:B------:R-:W3:Y:S01]  /*24b0*/  MUFU.EX2 R157, R57 ;  /* 0x00000039009d7308 */ /* 0x000ee20000000800 */
[----:B------:R-:W-:-:S07]  /*24c0*/  FFMA R88, R88, c[0x0][0x188], -R114 ;  /* 0x0000620058587a23 */ /* 0x000fce0000000872 */
[----:B------:R-:W4:Y:S01]  /*24d0*/  MUFU.EX2 R54, R54 ;  /* 0x0000003600367308 */ /* 0x000f220000000800 */
[----:B-----5:R-:W-:-:S07]  /*24e0*/  FADD R45, R53, R74 ;  /* 0x0000004a352d7221 */ /* 0x020fce0000000000 */
[----:B------:R-:W-:Y:S01]  /*24f0*/  MUFU.EX2 R158, R158 ;  /* 0x0000009e009e7308 */ /* 0x000fe20000000800 */
[----:B------:R-:W-:-:S07]  /*2500*/  FFMA R89, R89, c[0x0][0x188], -R114 ;  /* 0x0000620059597a23 */ /* 0x000fce0000000872 */
[----:B------:R-:W5:Y:S01]  /*2510*/  MUFU.EX2 R163, R163 ;  /* 0x000000a300a37308 */ /* 0x000f620000000800 */
[----:B------:R-:W-:-:S07]  /*2520*/  FADD R113, R113, R116 ;  /* 0x0000007471717221 */ /* 0x000fce0000000000 */
[----:B------:R-:W1:Y:S01]  /*2530*/  MUFU.EX2 R86, R91 ;  /* 0x0000005b00567308 */ /* 0x000e620000000800 */
[C---:B------:R-:W-:Y:S02]  /*2540*/  FMUL R28, R78.reuse, R28 ;  /* 0x0000001c4e1c7220 */ /* 0x040fe40000400000 */
[----:B------:R-:W-:Y:S02]  /*2550*/  FMUL R29, R78, R29 ;  /* 0x0000001d4e1d7220 */ /* 0x000fe40000400000 */
[C---:B------:R-:W-:Y:S02]  /*2560*/  FMUL R30, R79.reuse, R30 ;  /* 0x0000001e4f1e7220 */ /* 0x040fe40000400000 */
[----:B------:R-:W-:Y:S01]  /*2570*/  FMUL R31, R79, R31 ;  /* 0x0000001f4f1f7220 */ /* 0x000fe20000400000 */
[----:B------:R-:W1:Y:S01]  /*2580*/  MUFU.EX2 R84, R84 ;  /* 0x0000005400547308 */ /* 0x000e620000000800 */
[----:B------:R-:W-:Y:S02]  /*2590*/  FMUL R85, R88, 1.4426950216293334961 ;  /* 0x3fb8aa3b58557820 */ /* 0x000fe40000400000 */
[----:B0-----:R-:W-:-:S02]  /*25a0*/  FADD R44, R82, R45 ;  /* 0x0000002d522c7221 */ /* 0x001fc40000000000 */
[----:B------:R-:W-:Y:S02]  /*25b0*/  FMUL R88, R89, 1.4426950216293334961 ;  /* 0x3fb8aa3b59587820 */ /* 0x000fe40000400000 */
[----:B------:R-:W-:Y:S01]  /*25c0*/  FADD R118, R118, R113 ;  /* 0x0000007176767221 */ /* 0x000fe20000000000 */
[----:B------:R-:W0:Y:S01]  /*25d0*/  MUFU.EX2 R165, R165 ;  /* 0x000000a500a57308 */ /* 0x000e220000000800 */
[----:B------:R-:W-:Y:S02]  /*25e0*/  FADD R76, R76, R119 ;  /* 0x000000774c4c7221 */ /* 0x000fe40000000000 */
[----:B------:R-:W-:Y:S02]  /*25f0*/  FFMA R60, R60, c[0x0][0x188], -R106 ;  /* 0x000062003c3c7a23 */ /* 0x000fe4000000086a */
[----:B------:R-:W-:Y:S02]  /*2600*/  FFMA R63, R63, c[0x0][0x188], -R109 ;  /* 0x000062003f3f7a23 */ /* 0x000fe4000000086d */
[----:B------:R-:W-:Y:S01]  /*2610*/  FADD R108, R107, R108 ;  /* 0x0000006c6b6c7221 */ /* 0x000fe20000000000 */
[----:B------:R-:W-:Y:S01]  /*2620*/  HMMA.16816.F32.BF16 R28, R20, R36, R28 ;  /* 0x00000024141c723c */ /* 0x000fe2000004181c */
[----:B------:R-:W-:-:S02]  /*2630*/  FFMA R69, R69, c[0x0][0x188], -R106 ;  /* 0x0000620045457a23 */ /* 0x000fc4000000086a */
[----:B--2---:R-:W-:Y:S01]  /*2640*/  FADD R45, R55, R44 ;  /* 0x0000002c372d7221 */ /* 0x004fe20000000000 */
[----:B------:R-:W-:Y:S01]  /*2650*/  MUFU.EX2 R85, R85 ;  /* 0x0000005500557308 */ /* 0x000fe20000000800 */
[----:B------:R-:W-:Y:S02]  /*2660*/  FFMA R92, R92, c[0x0][0x188], -R114 ;  /* 0x000062005c5c7a23 */ /* 0x000fe40000000872 */
[----:B------:R-:W-:Y:S01]  /*2670*/  FFMA R94, R94, c[0x0][0x188], -R77 ;  /* 0x000062005e5e7a23 */ /* 0x000fe2000000084d */
[----:B-1----:R-:W-:Y:S01]  /*2680*/  F2FP.BF16.PACK_AB R20, R153, R52 ;  /* 0x000000349914723e */ /* 0x002fe200000010ff */
[----:B------:R-:W-:Y:S01]  /*2690*/  FADD R117, R117, R118 ;  /* 0x0000007675757221 */ /* 0x000fe20000000000 */
[----:B---3--:R-:W-:Y:S01]  /*26a0*/  F2FP.BF16.PACK_AB R22, R157, R152 ;  /* 0x000000989d16723e */ /* 0x008fe200000010ff */
[----:B------:R-:W-:Y:S01]  /*26b0*/  FADD R81, R81, R76 ;  /* 0x0000004c51517221 */ /* 0x000fe20000000000 */
[----:B----4-:R-:W-:Y:S01]  /*26c0*/  F2FP.BF16.PACK_AB R21, R161, R54 ;  /* 0x00000036a115723e */ /* 0x010fe200000010ff */
[----:B------:R-:W-:Y:S01]  /*26d0*/  FMUL R60, R60, 1.4426950216293334961 ;  /* 0x3fb8aa3b3c3c7820 */ /* 0x000fe20000400000 */
[----:B-----5:R-:W-:Y:S01]  /*26e0*/  F2FP.BF16.PACK_AB R23, R163, R158 ;  /* 0x0000009ea317723e */ /* 0x020fe200000010ff */
[----:B------:R-:W-:Y:S01]  /*26f0*/  FFMA R64, R64, c[0x0][0x188], -R106 ;  /* 0x0000620040407a23 */ /* 0x000fe2000000086a */
[----:B------:R-:W1:Y:S01]  /*2700*/  MUFU.EX2 R88, R88 ;  /* 0x0000005800587308 */ /* 0x000e620000000800 */
[----:B------:R-:W-:-:S02]  /*2710*/  FMUL R59, R63, 1.4426950216293334961 ;  /* 0x3fb8aa3b3f3b7820 */ /* 0x000fc40000400000 */
[----:B------:R-:W-:Y:S02]  /*2720*/  FADD R111, R111, R108 ;  /* 0x0000006c6f6f7221 */ /* 0x000fe40000000000 */
[----:B------:R-:W-:Y:S02]  /*2730*/  FMUL R37, R69, 1.4426950216293334961 ;  /* 0x3fb8aa3b45257820 */ /* 0x000fe40000400000 */
[----:B------:R-:W-:Y:S01]  /*2740*/  FFMA R72, R72, c[0x0][0x188], -R106 ;  /* 0x0000620048487a23 */ /* 0x000fe2000000086a */
[----:B------:R-:W2:Y:S01]  /*2750*/  MUFU.EX2 R58, R58 ;  /* 0x0000003a003a7308 */ /* 0x000ea20000000800 */
[----:B------:R-:W-:Y:S02]  /*2760*/  FADD R44, R86, R45 ;  /* 0x0000002d562c7221 */ /* 0x000fe40000000000 */
[----:B------:R-:W-:Y:S02]  /*2770*/  FMUL R69, R92, 1.4426950216293334961 ;  /* 0x3fb8aa3b5c457820 */ /* 0x000fe40000400000 */
[----:B------:R-:W-:-:S02]  /*2780*/  FFMA R93, R93, c[0x0][0x188], -R114 ;  /* 0x000062005d5d7a23 */ /* 0x000fc40000000872 */
[----:B------:R-:W-:Y:S02]  /*2790*/  FFMA R95, R95, c[0x0][0x188], -R77 ;  /* 0x000062005f5f7a23 */ /* 0x000fe4000000084d */
[----:B------:R-:W-:Y:S02]  /*27a0*/  FMUL R45, R94, 1.4426950216293334961 ;  /* 0x3fb8aa3b5e2d7820 */ /* 0x000fe40000400000 */
[----:B------:R-:W-:Y:S01]  /*27b0*/  FADD R54, R54, R117 ;  /* 0x0000007536367221 */ /* 0x000fe20000000000 */
[----:B------:R3:W-:Y:S01]  /*27c0*/  MUFU.EX2 R156, R60 ;  /* 0x0000003c009c7308 */ /* 0x0007e20000000800 */
[----:B------:R-:W-:Y:S02]  /*27d0*/  FFMA R66, R66, c[0x0][0x188], -R109 ;  /* 0x0000620042427a23 */ /* 0x000fe4000000086d */
[----:B------:R-:W-:Y:S01]  /*27e0*/  FADD R81, R80, R81 ;  /* 0x0000005150517221 */ /* 0x000fe20000000000 */
[----:B------:R-:W-:Y:S01]  /*27f0*/  F2FP.BF16.PACK_AB R53, R82, R53 ;  /* 0x000000355235723e */ /* 0x000fe200000010ff */
[----:B------:R-:W-:-:S02]  /*2800*/  FFMA R61, R61, c[0x0][0x188], -R106 ;  /* 0x000062003d3d7a23 */ /* 0x000fc4000000086a */
[----:B------:R-:W-:Y:S02]  /*2810*/  FMUL R64, R64, 1.4426950216293334961 ;  /* 0x3fb8aa3b40407820 */ /* 0x000fe40000400000 */
[--C-:B------:R-:W-:Y:S02]  /*2820*/  FFMA R65, R65, c[0x0][0x188], -R106.reuse ;  /* 0x0000620041417a23 */ /* 0x100fe4000000086a */
[----:B------:R-:W-:Y:S01]  /*2830*/  FADD R111, R110, R111 ;  /* 0x0000006f6e6f7221 */ /* 0x000fe20000000000 */
[----:B------:R-:W4:Y:S01]  /*2840*/  MUFU.EX2 R59, R59 ;  /* 0x0000003b003b7308 */ /* 0x000f220000000800 */
[----:B------:R-:W-:Y:S01]  /*2850*/  FFMA R68, R68, c[0x0][0x188], -R106 ;  /* 0x0000620044447a23 */ /* 0x000fe2000000086a */
[----:B------:R-:W-:Y:S01]  /*2860*/  HMMA.16816.F32.BF16 R48, R20, R38, R48 ;  /* 0x000000261430723c */ /* 0x000fe20000041830 */
[----:B---3--:R-:W-:Y:S02]  /*2870*/  FMUL R60, R72, 1.4426950216293334961 ;  /* 0x3fb8aa3b483c7820 */ /* 0x008fe40000400000 */
[----:B------:R-:W-:-:S02]  /*2880*/  FFMA R70, R70, c[0x0][0x188], -R109 ;  /* 0x0000620046467a23 */ /* 0x000fc4000000086d */
[----:B------:R-:W-:Y:S02]  /*2890*/  FMUL R72, R93, 1.4426950216293334961 ;  /* 0x3fb8aa3b5d487820 */ /* 0x000fe40000400000 */
[--C-:B------:R-:W-:Y:S01]  /*28a0*/  FFMA R96, R96, c[0x0][0x188], -R114.reuse ;  /* 0x0000620060607a23 */ /* 0x100fe20000000872 */
[----:B------:R-:W-:Y:S01]  /*28b0*/  HMMA.16816.F32.BF16 R24, R20, R46, R24 ;  /* 0x0000002e1418723c */ /* 0x000fe20000041818 */
[----:B------:R-:W-:Y:S02]  /*28c0*/  FFMA R41, R41, c[0x0][0x188], -R114 ;  /* 0x0000620029297a23 */ /* 0x000fe40000000872 */
[----:B------:R-:W-:Y:S02]  /*28d0*/  FFMA R98, R98, c[0x0][0x188], -R77 ;  /* 0x0000620062627a23 */ /* 0x000fe4000000084d */
[----:B------:R-:W-:Y:S02]  /*28e0*/  FMUL R82, R95, 1.4426950216293334961 ;  /* 0x3fb8aa3b5f527820 */ /* 0x000fe40000400000 */
[----:B------:R-:W-:Y:S01]  /*28f0*/  FADD R161, R161, R54 ;  /* 0x00000036a1a17221 */ /* 0x000fe20000000000 */
[----:B------:R3:W-:Y:S01]  /*2900*/  MUFU.EX2 R56, R64 ;  /* 0x0000004000387308 */ /* 0x0007e20000000800 */
[----:B------:R-:W-:-:S02]  /*2910*/  FMUL R66, R66, 1.4426950216293334961 ;  /* 0x3fb8aa3b42427820 */ /* 0x000fc40000400000 */
[----:B------:R-:W-:Y:S02]  /*2920*/  FFMA R67, R67, c[0x0][0x188], -R109 ;  /* 0x0000620043437a23 */ /* 0x000fe4000000086d */
[----:B------:R-:W-:Y:S02]  /*2930*/  FADD R20, R84, R81 ;  /* 0x0000005154147221 */ /* 0x000fe40000000000 */
[----:B------:R-:W-:Y:S01]  /*2940*/  FMUL R61, R61, 1.4426950216293334961 ;  /* 0x3fb8aa3b3d3d7820 */ /* 0x000fe20000400000 */
[----:B------:R-:W5:Y:S01]  /*2950*/  MUFU.EX2 R69, R69 ;  /* 0x0000004500457308 */ /* 0x000f620000000800 */
[----:B------:R-:W-:Y:S02]  /*2960*/  FMUL R65, R65, 1.4426950216293334961 ;  /* 0x3fb8aa3b41417820 */ /* 0x000fe40000400000 */
[----:B------:R-:W-:Y:S02]  /*2970*/  FFMA R75, R75, c[0x0][0x188], -R109 ;  /* 0x000062004b4b7a23 */ /* 0x000fe4000000086d */
[----:B------:R-:W-:-:S02]  /*2980*/  FADD R52, R52, R111 ;  /* 0x0000006f34347221 */ /* 0x000fc40000000000 */
[----:B------:R-:W-:Y:S01]  /*2990*/  FFMA R73, R73, c[0x0][0x188], -R106 ;  /* 0x0000620049497a23 */ /* 0x000fe2000000086a */
[----:B------:R-:W0:Y:S01]  /*29a0*/  MUFU.EX2 R45, R45 ;  /* 0x0000002d002d7308 */ /* 0x000e220000000800 */
[----:B---3--:R-:W-:Y:S02]  /*29b0*/  FMUL R64, R70, 1.4426950216293334961 ;  /* 0x3fb8aa3b46407820 */ /* 0x008fe40000400000 */
[----:B------:R-:W-:Y:S02]  /*29c0*/  FFMA R71, R71, c[0x0][0x188], -R109 ;  /* 0x0000620047477a23 */ /* 0x000fe4000000086d */
[----:B------:R-:W-:Y:S02]  /*29d0*/  FMUL R36, R68, 1.4426950216293334961 ;  /* 0x3fb8aa3b44247820 */ /* 0x000fe40000400000 */
[----:B------:R-:W-:Y:S01]  /*29e0*/  FMUL R70, R96, 1.4426950216293334961 ;  /* 0x3fb8aa3b60467820 */ /* 0x000fe20000400000 */
[----:B------:R-:W3:Y:S01]  /*29f0*/  MUFU.EX2 R68, R66 ;  /* 0x0000004200447308 */ /* 0x000ee20000000800 */
[----:B------:R-:W-:-:S02]  /*2a00*/  FFMA R97, R97, c[0x0][0x188], -R114 ;  /* 0x0000620061617a23 */ /* 0x000fc40000000872 */
[----:B------:R-:W-:Y:S02]  /*2a10*/  FMUL R41, R41, 1.4426950216293334961 ;  /* 0x3fb8aa3b29297820 */ /* 0x000fe40000400000 */
[----:B------:R-:W-:Y:S02]  /*2a20*/  FFMA R99, R99, c[0x0][0x188], -R77 ;  /* 0x0000620063637a23 */ /* 0x000fe4000000084d */
[----:B------:R-:W-:Y:S02]  /*2a30*/  FMUL R83, R98, 1.4426950216293334961 ;  /* 0x3fb8aa3b62537820 */ /* 0x000fe40000400000 */
[----:B------:R-:W-:Y:S01]  /*2a40*/  FADD R158, R158, R161 ;  /* 0x000000a19e9e7221 */ /* 0x000fe20000000000 */
[----:B------:R1:W2:Y:S01]  /*2a50*/  MUFU.EX2 R159, R61 ;  /* 0x0000003d009f7308 */ /* 0x0002a20000000800 */
[----:B------:R-:W-:Y:S02]  /*2a60*/  FMUL R67, R67, 1.4426950216293334961 ;  /* 0x3fb8aa3b43437820 */ /* 0x000fe40000400000 */
[----:B------:R-:W-:-:S02]  /*2a70*/  FFMA R40, R40, c[0x0][0x188], -R114 ;  /* 0x0000620028287a23 */ /* 0x000fc40000000872 */
[----:B0-----:R-:W-:Y:S02]  /*2a80*/  FADD R22, R165, R20 ;  /* 0x00000014a5167221 */ /* 0x001fe40000000000 */
[----:B------:R-:W-:Y:S01]  /*2a90*/  FADD R153, R153, R52 ;  /* 0x0000003499997221 */ /* 0x000fe20000000000 */
[----:B------:R0:W-:Y:S01]  /*2aa0*/  MUFU.EX2 R57, R65 ;  /* 0x0000004100397308 */ /* 0x0001e20000000800 */
[----:B------:R-:W-:Y:S02]  /*2ab0*/  FMUL R63, R75, 1.4426950216293334961 ;  /* 0x3fb8aa3b4b3f7820 */ /* 0x000fe40000400000 */
[----:B-1----:R-:W-:Y:S02]  /*2ac0*/  FMUL R61, R73, 1.4426950216293334961 ;  /* 0x3fb8aa3b493d7820 */ /* 0x002fe40000400000 */
[----:B------:R-:W-:-:S03]  /*2ad0*/  FFMA R100, R100, c[0x0][0x188], -R114 ;  /* 0x0000620064647a23 */ /* 0x000fc60000000872 */
[----:B------:R-:W1:Y:S01]  /*2ae0*/  MUFU.EX2 R72, R72 ;  /* 0x0000004800487308 */ /* 0x000e620000000800 */
[----:B0-----:R-:W-:Y:S02]  /*2af0*/  FMUL R65, R71, 1.4426950216293334961 ;  /* 0x3fb8aa3b47417820 */ /* 0x001fe40000400000 */
[----:B------:R-:W-:Y:S02]  /*2b00*/  FMUL R71, R97, 1.4426950216293334961 ;  /* 0x3fb8aa3b61477820 */ /* 0x000fe40000400000 */
[----:B------:R-:W-:-:S03]  /*2b10*/  FFMA R102, R102, c[0x0][0x188], -R77 ;  /* 0x0000620066667a23 */ /* 0x000fc6000000084d */
[----:B------:R-:W0:Y:S01]  /*2b20*/  MUFU.EX2 R82, R82 ;  /* 0x0000005200527308 */ /* 0x000e220000000800 */
[----:B------:R-:W-:Y:S02]  /*2b30*/  FMUL R80, R99, 1.4426950216293334961 ;  /* 0x3fb8aa3b63507820 */ /* 0x000fe40000400000 */
[----:B------:R-:W-:Y:S01]  /*2b40*/  FADD R163, R163, R158 ;  /* 0x0000009ea3a37221 */ /* 0x000fe20000000000 */
[----:B------:R-:W-:Y:S01]  /*2b50*/  F2FP.BF16.PACK_AB R55, R86, R55 ;  /* 0x000000375637723e */ /* 0x000fe200000010ff */
[----:B------:R-:W-:Y:S01]  /*2b60*/  FMUL R40, R40, 1.4426950216293334961 ;  /* 0x3fb8aa3b28287820 */ /* 0x000fe20000400000 */
[----:B------:R-:W-:Y:S02]  /*2b70*/  F2FP.BF16.PACK_AB R52, R165, R84 ;  /* 0x00000054a534723e */ /* 0x000fe400000010ff */
[----:B------:R0:W-:Y:S01]  /*2b80*/  MUFU.EX2 R75, R41 ;  /* 0x00000029004b7308 */ /* 0x0001e20000000800 */
[----:B------:R-:W-:Y:S01]  /*2b90*/  FADD R152, R152, R153 ;  /* 0x0000009998987221 */ /* 0x000fe20000000000 */
[----:B------:R-:W-:Y:S01]  /*2ba0*/  F2FP.BF16.PACK_AB R54, R88, R85 ;  /* 0x000000555836723e */ /* 0x000fe200000010ff */
[----:B------:R-:W-:-:S02]  /*2bb0*/  FMUL R66, R100, 1.4426950216293334961 ;  /* 0x3fb8aa3b64427820 */ /* 0x000fc40000400000 */
[----:B------:R-:W-:-:S03]  /*2bc0*/  FFMA R101, R101, c[0x0][0x188], -R114 ;  /* 0x0000620065657a23 */ /* 0x000fc60000000872 */
[----:B------:R1:W1:Y:S01]  /*2bd0*/  MUFU.EX2 R73, R67 ;  /* 0x0000004300497308 */ /* 0x0002620000000800 */
[----:B0-----:R-:W-:Y:S02]  /*2be0*/  FADD R41, R85, R22 ;  /* 0x0000001655297221 */ /* 0x001fe40000000000 */
[----:B------:R-:W-:Y:S02]  /*2bf0*/  FFMA R103, R103, c[0x0][0x188], -R77 ;  /* 0x0000620067677a23 */ /* 0x000fe4000000084d */
[----:B------:R-:W-:-:S03]  /*2c00*/  FMUL R76, R102, 1.4426950216293334961 ;  /* 0x3fb8aa3b664c7820 */ /* 0x000fc60000400000 */
[----:B------:R-:W0:Y:S01]  /*2c10*/  MUFU.EX2 R70, R70 ;  /* 0x0000004600467308 */ /* 0x000e220000000800 */
[----:B--2---:R-:W-:Y:S02]  /*2c20*/  FADD R84, R58, R163 ;  /* 0x000000a33a547221 */ /* 0x004fe40000000000 */
[----:B------:R-:W-:-:S05]  /*2c30*/  FFMA R23, R42, c[0x0][0x188], -R77 ;  /* 0x000062002a177a23 */ /* 0x000fca000000084d */
[----:B------:R-:W2:Y:S01]  /*2c40*/  MUFU.EX2 R83, R83 ;  /* 0x0000005300537308 */ /* 0x000ea20000000800 */
[----:B------:R-:W-:Y:S02]  /*2c50*/  FFMA R86, R43, c[0x0][0x188], -R77 ;  /* 0x000062002b567a23 */ /* 0x000fe4000000084d */
[----:B------:R-:W-:Y:S02]  /*2c60*/  FADD R157, R157, R152 ;  /* 0x000000989d9d7221 */ /* 0x000fe40000000000 */
[----:B------:R-:W-:-:S03]  /*2c70*/  FADD R90, R88, R41 ;  /* 0x00000029585a7221 */ /* 0x000fc60000000000 */
[----:B------:R-:W0:Y:S01]  /*2c80*/  MUFU.EX2 R71, R71 ;  /* 0x0000004700477308 */ /* 0x000e220000000800 */
[----:B-1----:R-:W-:Y:S01]  /*2c90*/  FMUL R67, R101, 1.4426950216293334961 ;  /* 0x3fb8aa3b65437820 */ /* 0x002fe20000400000 */
[----:B------:R-:W-:Y:S01]  /*2ca0*/  HMMA.16816.F32.BF16 R28, R52, R38, R28 ;  /* 0x00000026341c723c */ /* 0x000fe2000004181c */
[----:B------:R-:W-:Y:S02]  /*2cb0*/  FMUL R81, R103, 1.4426950216293334961 ;  /* 0x3fb8aa3b67517820 */ /* 0x000fe40000400000 */
[----:B----4-:R-:W-:-:S03]  /*2cc0*/  FADD R85, R59, R84 ;  /* 0x000000543b557221 */ /* 0x010fc60000000000 */
[----:B------:R1:W-:Y:S01]  /*2cd0*/  MUFU.EX2 R74, R40 ;  /* 0x00000028004a7308 */ /* 0x0003e20000000800 */
[----:B------:R-:W-:Y:S02]  /*2ce0*/  FMUL R84, R23, 1.4426950216293334961 ;  /* 0x3fb8aa3b17547820 */ /* 0x000fe40000400000 */
[----:B------:R-:W-:-:S05]  /*2cf0*/  FADD R20, R156, R157 ;  /* 0x0000009d9c147221 */ /* 0x000fca0000000000 */
[----:B------:R-:W4:Y:S01]  /*2d00*/  MUFU.EX2 R80, R80 ;  /* 0x0000005000507308 */ /* 0x000f220000000800 */
[----:B-1----:R-:W1:Y:S01]  /*2d10*/  LDSM.16.M88.4 R40, [R5+0x1000] ;  /* 0x001000000528783b */ /* 0x002e620000000200 */
[----:B-----5:R-:W-:Y:S02]  /*2d20*/  FADD R23, R69, R90 ;  /* 0x0000005a45177221 */ /* 0x020fe40000000000 */
[----:B------:R-:W-:-:S04]  /*2d30*/  FADD R39, R45, R44 ;  /* 0x0000002c2d277221 */ /* 0x000fc80000000000 */
[----:B------:R-:W5:Y:S01]  /*2d40*/  MUFU.EX2 R36, R36 ;  /* 0x0000002400247308 */ /* 0x000f620000000800 */
[----:B---3--:R-:W-:Y:S02]  /*2d50*/  FADD R38, R68, R85 ;  /* 0x0000005544267221 */ /* 0x008fe40000000000 */
[----:B------:R-:W-:-:S05]  /*2d60*/  FADD R21, R159, R20 ;  /* 0x000000149f157221 */ /* 0x000fca0000000000 */
[----:B------:R-:W3:Y:S01]  /*2d70*/  MUFU.EX2 R64, R64 ;  /* 0x0000004000407308 */ /* 0x000ee20000000800 */
[----:B------:R-:W-:Y:S02]  /*2d80*/  FADD R85, R72, R23 ;  /* 0x0000001748557221 */ /* 0x000fe40000000000 */
[----:B------:R-:W-:-:S05]  /*2d90*/  FADD R44, R82, R39 ;  /* 0x00000027522c7221 */ /* 0x000fca0000000000 */
[----:B------:R-:W0:Y:S01]  /*2da0*/  MUFU.EX2 R66, R66 ;  /* 0x0000004200427308 */ /* 0x000e220000000800 */
[----:B------:R-:W-:-:S07]  /*2db0*/  FADD R39, R73, R38 ;  /* 0x0000002649277221 */ /* 0x000fce0000000000 */
[----:B------:R-:W1:Y:S01]  /*2dc0*/  MUFU.EX2 R76, R76 ;  /* 0x0000004c004c7308 */ /* 0x000e620000000800 */
[----:B------:R-:W-:Y:S01]  /*2dd0*/  F2FP.BF16.PACK_AB R23, R73, R68 ;  /* 0x000000444917723e */ /* 0x000fe200000010ff */
[----:B------:R-:W-:Y:S02]  /*2de0*/  FADD R22, R56, R21 ;  /* 0x0000001538167221 */ /* 0x000fe40000000000 */
[----:B------:R-:W-:-:S04]  /*2df0*/  FMUL R86, R86, 1.4426950216293334961 ;  /* 0x3fb8aa3b56567820 */ /* 0x000fc80000400000 */
[----:B------:R-:W1:Y:S01]  /*2e00*/  MUFU.EX2 R37, R37 ;  /* 0x0000002500257308 */ /* 0x000e620000000800 */
[----:B0-----:R-:W-:Y:S02]  /*2e10*/  FADD R38, R70, R85 ;  /* 0x0000005546267221 */ /* 0x001fe40000000000 */
[----:B--2---:R-:W-:-:S05]  /*2e20*/  FADD R73, R83, R44 ;  /* 0x0000002c53497221 */ /* 0x004fca0000000000 */
[----:B------:R-:W0:Y:S01]  /*2e30*/  MUFU.EX2 R65, R65 ;  /* 0x0000004100417308 */ /* 0x000e220000000800 */
[----:B------:R-:W-:Y:S07]  /*2e40*/  HMMA.16816.F32.BF16 R32, R52, R46, R32 ;  /* 0x0000002e3420723c */ /* 0x000fee0000041820 */
[----:B------:R-:W2:Y:S08]  /*2e50*/  MUFU.EX2 R67, R67 ;  /* 0x0000004300437308 */ /* 0x000eb00000000800 */
[----:B------:R-:W0:Y:S01]  /*2e60*/  MUFU.EX2 R81, R81 ;  /* 0x0000005100517308 */ /* 0x000e220000000800 */
[----:B------:R-:W-:-:S02]  /*2e70*/  FADD R87, R57, R22 ;  /* 0x0000001639577221 */ /* 0x000fc40000000000 */
[----:B------:R-:W-:-:S05]  /*2e80*/  FADD R47, R71, R38 ;  /* 0x00000026472f7221 */ /* 0x000fca0000000000 */
[----:B------:R-:W0:Y:S01]  /*2e90*/  MUFU.EX2 R60, R60 ;  /* 0x0000003c003c7308 */ /* 0x000e220000000800 */
[----:B----4-:R-:W-:-:S07]  /*2ea0*/  FADD R73, R80, R73 ;  /* 0x0000004950497221 */ /* 0x010fce0000000000 */
[----:B------:R-:W4:Y:S08]  /*2eb0*/  MUFU.EX2 R62, R62 ;  /* 0x0000003e003e7308 */ /* 0x000f300000000800 */
[----:B------:R-:W0:Y:S01]  /*2ec0*/  MUFU.EX2 R84, R84 ;  /* 0x0000005400547308 */ /* 0x000e220000000800 */
[----:B-----5:R-:W-:Y:S02]  /*2ed0*/  FADD R38, R36, R87 ;  /* 0x0000005724267221 */ /* 0x020fe40000000000 */
[----:B---3--:R-:W-:-:S05]  /*2ee0*/  FADD R44, R64, R39 ;  /* 0x00000027402c7221 */ /* 0x008fca0000000000 */
[----:B------:R-:W3:Y:S01]  /*2ef0*/  MUFU.EX2 R61, R61 ;  /* 0x0000003d003d7308 */ /* 0x000ee20000000800 */
[----:B------:R-:W-:Y:S02]  /*2f00*/  FADD R46, R66, R47 ;  /* 0x0000002f422e7221 */ /* 0x000fe40000000000 */
[----:B-1----:R-:W-:-:S05]  /*2f10*/  FADD R52, R76, R73 ;  /* 0x000000494c347221 */ /* 0x002fca0000000000 */
[----:B------:R-:W1:Y:S01]  /*2f20*/  MUFU.EX2 R63, R63 ;  /* 0x0000003f003f7308 */ /* 0x000e620000000800 */
[----:B------:R-:W-:-:S07]  /*2f30*/  F2FP.BF16.PACK_AB R22, R57, R56 ;  /* 0x000000383916723e */ /* 0x000fce00000010ff */
[----:B------:R-:W5:Y:S01]  /*2f40*/  MUFU.EX2 R53, R86 ;  /* 0x0000005600357308 */ /* 0x000f620000000800 */
[----:B------:R-:W-:Y:S01]  /*2f50*/  F2FP.BF16.PACK_AB R21, R59, R58 ;  /* 0x0000003a3b15723e */ /* 0x000fe200000010ff */
[----:B------:R-:W-:Y:S01]  /*2f60*/  FADD R39, R37, R38 ;  /* 0x0000002625277221 */ /* 0x000fe20000000000 */
[----:B------:R-:W-:Y:S01]  /*2f70*/  LDSM.16.M88.4 R56, [R5+0x1400] ;  /* 0x001400000538783b */ /* 0x000fe20000000200 */
[----:B0-----:R-:W-:Y:S02]  /*2f80*/  FADD R47, R65, R44 ;  /* 0x0000002c412f7221 */ /* 0x001fe40000000000 */
[----:B--2---:R-:W-:Y:S02]  /*2f90*/  FADD R55, R67, R46 ;  /* 0x0000002e43377221 */ /* 0x004fe40000000000 */
[----:B------:R-:W-:Y:S02]  /*2fa0*/  FADD R73, R81, R52 ;  /* 0x0000003451497221 */ /* 0x000fe40000000000 */
[----:B------:R-:W-:-:S02]  /*2fb0*/  FADD R38, R60, R39 ;  /* 0x000000273c267221 */ /* 0x000fc40000000000 */
[----:B----4-:R-:W-:Y:S02]  /*2fc0*/  FADD R44, R62, R47 ;  /* 0x0000002f3e2c7221 */ /* 0x010fe40000000000 */
[----:B------:R-:W-:Y:S02]  /*2fd0*/  FADD R46, R74, R55 ;  /* 0x000000374a2e7221 */ /* 0x000fe40000000000 */
[----:B------:R-:W-:Y:S02]  /*2fe0*/  FADD R68, R84, R73 ;  /* 0x0000004954447221 */ /* 0x000fe40000000000 */
[----:B---3--:R-:W-:Y:S02]  /*2ff0*/  FADD R52, R61, R38 ;  /* 0x000000263d347221 */ /* 0x008fe40000000000 */
[----:B-1----:R-:W-:Y:S02]  /*3000*/  FADD R54, R63, R44 ;  /* 0x0000002c3f367221 */ /* 0x002fe40000000000 */
[----:B------:R-:W-:-:S02]  /*3010*/  FADD R55, R75, R46 ;  /* 0x0000002e4b377221 */ /* 0x000fc40000000000 */
[----:B-----5:R-:W-:Y:S01]  /*3020*/  FADD R68, R53, R68 ;  /* 0x0000004435447221 */ /* 0x020fe20000000000 */
[----:B------:R-:W-:Y:S01]  /*3030*/  F2FP.BF16.PACK_AB R20, R159, R156 ;  /* 0x0000009c9f14723e */ /* 0x000fe200000010ff */
[----:B------:R-:W0:Y:S04]  /*3040*/  SHFL.BFLY PT, R73, R52, 0x2, 0x1f ;  /* 0x0c401f0034497f89 */ /* 0x000e2800000e0000 */
[----:B------:R-:W1:Y:S04]  /*3050*/  SHFL.BFLY PT, R85, R54, 0x2, 0x1f ;  /* 0x0c401f0036557f89 */ /* 0x000e6800000e0000 */
[----:B------:R-:W2:Y:S04]  /*3060*/  SHFL.BFLY PT, R86, R55, 0x2, 0x1f ;  /* 0x0c401f0037567f89 */ /* 0x000ea800000e0000 */
[----:B------:R-:W3:Y:S01]  /*3070*/  SHFL.BFLY PT, R87, R68, 0x2, 0x1f ;  /* 0x0c401f0044577f89 */ /* 0x000ee200000e0000 */
[----:B------:R-:W-:Y:S01]  /*3080*/  HMMA.16816.F32.BF16 R48, R20, R40, R48 ;  /* 0x000000281430723c */ /* 0x000fe20000041830 */
[----:B------:R-:W-:-:S02]  /*3090*/  F2FP.BF16.PACK_AB R36, R37, R36 ;  /* 0x000000242524723e */ /* 0x000fc400000010ff */
[----:B------:R-:W-:Y:S02]  /*30a0*/  F2FP.BF16.PACK_AB R44, R72, R69 ;  /* 0x00000045482c723e */ /* 0x000fe400000010ff */
[----:B------:R-:W-:Y:S02]  /*30b0*/  F2FP.BF16.PACK_AB R46, R71, R70 ;  /* 0x00000046472e723e */ /* 0x000fe400000010ff */
[----:B------:R-:W-:Y:S02]  /*30c0*/  F2FP.BF16.PACK_AB R45, R82, R45 ;  /* 0x0000002d522d723e */ /* 0x000fe400000010ff */
[----:B------:R-:W-:Y:S02]  /*30d0*/  F2FP.BF16.PACK_AB R47, R80, R83 ;  /* 0x00000053502f723e */ /* 0x000fe400000010ff */
[----:B------:R-:W-:Y:S02]  /*30e0*/  F2FP.BF16.PACK_AB R38, R61, R60 ;  /* 0x0000003c3d26723e */ /* 0x000fe400000010ff */
[----:B------:R-:W-:-:S02]  /*30f0*/  F2FP.BF16.PACK_AB R37, R65, R64 ;  /* 0x000000404125723e */ /* 0x000fc400000010ff */
[----:B------:R-:W-:Y:S01]  /*3100*/  F2FP.BF16.PACK_AB R39, R63, R62 ;  /* 0x0000003e3f27723e */ /* 0x000fe200000010ff */
[----:B0-----:R-:W-:Y:S02]  /*3110*/  FADD R73, R52, R73 ;  /* 0x0000004934497221 */ /* 0x001fe40000000000 */
[----:B-1----:R-:W-:Y:S02]  /*3120*/  FADD R85, R54, R85 ;  /* 0x0000005536557221 */ /* 0x002fe40000000000 */
[----:B--2---:R-:W-:Y:S02]  /*3130*/  FADD R86, R55, R86 ;  /* 0x0000005637567221 */ /* 0x004fe40000000000 */
[----:B---3--:R-:W-:Y:S01]  /*3140*/  FADD R87, R68, R87 ;  /* 0x0000005744577221 */ /* 0x008fe20000000000 */
[----:B------:R-:W-:Y:S08]  /*3150*/  HMMA.16816.F32.BF16 R24, R20, R56, R24 ;  /* 0x000000381418723c */ /* 0x000ff00000041818 */
[----:B------:R-:W-:Y:S01]  /*3160*/  HMMA.16816.F32.BF16 R28, R44, R40, R28 ;  /* 0x000000282c1c723c */ /* 0x000fe2000004181c */
[----:B------:R-:W0:Y:S04]  /*3170*/  SHFL.BFLY PT, R40, R73, 0x1, 0x1f ;  /* 0x0c201f0049287f89 */ /* 0x000e2800000e0000 */
[----:B------:R-:W-:Y:S03]  /*3180*/  SHFL.BFLY PT, R41, R86, 0x1, 0x1f ;  /* 0x0c201f0056297f89 */ /* 0x000fe600000e0000 */
[----:B------:R-:W-:Y:S01]  /*3190*/  HMMA.16816.F32.BF16 R20, R36, R42, R48 ;  /* 0x0000002a2414723c */ /* 0x000fe20000041830 */
[----:B------:R-:W1:Y:S04]  /*31a0*/  SHFL.BFLY PT, R48, R85, 0x1, 0x1f ;  /* 0x0c201f0055307f89 */ /* 0x000e6800000e0000 */
[----:B------:R-:W2:Y:S03]  /*31b0*/  SHFL.BFLY PT, R50, R87, 0x1, 0x1f ;  /* 0x0c201f0057327f89 */ /* 0x000ea600000e0000 */
[----:B------:R-:W-:Y:S01]  /*31c0*/  HMMA.16816.F32.BF16 R32, R44, R56, R32 ;  /* 0x000000382c20723c */ /* 0x000fe20000041820 */
[----:B------:R-:W-:-:S04]  /*31d0*/  IADD3 R4, R4, 0x40, RZ ;  /* 0x0000004004047810 */ /* 0x000fc80007ffe0ff */
[----:B------:R-:W-:Y:S02]  /*31e0*/  ISETP.GE.AND P0, PT, R4, c[0x0][0x1d0], PT ;  /* 0x0000740004007a0c */ /* 0x000fe40003f06270 */
[----:B------:R-:W-:Y:S02]  /*31f0*/  F2FP.BF16.PACK_AB R44, R67, R66 ;  /* 0x00000042432c723e */ /* 0x000fe400000010ff */
[----:B------:R-:W-:Y:S02]  /*3200*/  F2FP.BF16.PACK_AB R46, R75, R74 ;  /* 0x0000004a4b2e723e */ /* 0x000fe400000010ff */
[----:B------:R-:W-:Y:S02]  /*3210*/  F2FP.BF16.PACK_AB R45, R81, R76 ;  /* 0x0000004c512d723e */ /* 0x000fe400000010ff */
[----:B------:R-:W-:Y:S01]  /*3220*/  F2FP.BF16.PACK_AB R47, R53, R84 ;  /* 0x00000054352f723e */ /* 0x000fe200000010ff */
[----:B------:R-:W-:Y:S01]  /*3230*/  HMMA.16816.F32.BF16 R24, R36, R58, R24 ;  /* 0x0000003a2418723c */ /* 0x000fe20000041818 */
[----:B0-----:R-:W-:-:S02]  /*3240*/  FADD R40, R73, R40 ;  /* 0x0000002849287221 */ /* 0x001fc40000000000 */
[----:B-1----:R-:W-:Y:S02]  /*3250*/  FADD R48, R85, R48 ;  /* 0x0000003055307221 */ /* 0x002fe40000000000 */
[----:B------:R-:W-:Y:S02]  /*3260*/  FADD R41, R86, R41 ;  /* 0x0000002956297221 */ /* 0x000fe40000000000 */
[----:B------:R-:W-:Y:S01]  /*3270*/  MOV R36, 0x40 ;  /* 0x0000004000247802 */ /* 0x000fe20000000f00 */
[----:B--2---:R-:W-:Y:S01]  /*3280*/  FADD R50, R87, R50 ;  /* 0x0000003257327221 */ /* 0x004fe20000000000 */
[----:B------:R-:W-:Y:S01]  /*3290*/  HMMA.16816.F32.BF16 R28, R44, R42, R28 ;  /* 0x0000002a2c1c723c */ /* 0x000fe2000004181c */
[----:B------:R-:W-:Y:S01]  /*32a0*/  FFMA R105, R112, R105, R40 ;  /* 0x0000006970697223 */ /* 0x000fe20000000028 */
[----:B------:R-:W-:Y:S01]  /*32b0*/  MOV R113, R106 ;  /* 0x0000006a00717202 */ /* 0x000fe20000000f00 */
[C---:B------:R-:W-:Y:S01]  /*32c0*/  IMAD R6, R36.reuse, c[0x0][0x1b4], R6 ;  /* 0x00006d0024067a24 */ /* 0x040fe200078e0206 */
[----:B------:R-:W-:Y:S01]  /*32d0*/  MOV R126, R109 ;  /* 0x0000006d007e7202 */ /* 0x000fe20000000f00 */
[----:B------:R-:W-:-:S03]  /*32e0*/  IMAD R13, R36, c[0x0][0x1a4], R13 ;  /* 0x00006900240d7a24 */ /* 0x000fc600078e020d */
[----:B------:R-:W-:Y:S01]  /*32f0*/  HMMA.16816.F32.BF16 R32, R44, R58, R32 ;  /* 0x0000003a2c20723c */ /* 0x000fe20000041820 */
[----:B------:R-:W-:Y:S01]  /*3300*/  FFMA R104, R115, R104, R48 ;  /* 0x0000006873687223 */ /* 0x000fe20000000030 */
[----:B------:R-:W-:Y:S01]  /*3310*/  MOV R127, R114 ;  /* 0x00000072007f7202 */ /* 0x000fe20000000f00 */
[----:B------:R-:W-:Y:S01]  /*3320*/  FFMA R19, R78, R19, R41 ;  /* 0x000000134e137223 */ /* 0x000fe20000000029 */
[----:B------:R-:W-:Y:S01]  /*3330*/  MOV R152, R77 ;  /* 0x0000004d00987202 */ /* 0x000fe20000000f00 */
[----:B------:R-:W-:Y:S01]  /*3340*/  FFMA R18, R79, R18, R50 ;  /* 0x000000124f127223 */ /* 0x000fe20000000032 */
[----:B------:R-:W-:Y:S01]  /*3350*/  @P0 CALL.REL.NOINC `(.L_x_0) ;  /* 0x0000001000000944 */ /* 0x000fe20003c00000 */
[----:B------:R-:W-:Y:S05]  /*3360*/  BRA `(.L_x_1) ;  /* 0xffffdbb000007947 */ /* 0x000fea000383ffff */
.L_x_0:
[----:B------:R-:W-:Y:S01]  /*3370*/  SHF.L.U32 R4, R0, 0x2, RZ ;  /* 0x0000000200047819 */ /* 0x000fe200000006ff */
[----:B------:R-:W-:Y:S01]  /*3380*/  IMAD R13, R2, c[0x0][0x1c0], RZ ;  /* 0x00007000020d7a24 */ /* 0x000fe200078e02ff */
[----:B------:R-:W-:Y:S01]  /*3390*/  MOV R43, R20 ;  /* 0x00000014002b7202 */ /* 0x000fe20000000f00 */
[----:B------:R-:W-:Y:S01]  /*33a0*/  IMAD R20, R3, c[0x0][0x1c4], RZ ;  /* 0x0000710003147a24 */ /* 0x000fe200078e02ff */
[----:B------:R-:W-:Y:S01]  /*33b0*/  LOP3.LUT R6, R4, 0x180, RZ, 0xc0, !PT ;  /* 0x0000018004067812 */ /* 0x000fe200078ec0ff */
[----:B------:R-:W-:Y:S01]  /*33c0*/  BAR.SYNC.DEFER_BLOCKING 0x0 ;  /* 0x0000000000007b1d */ /* 0x000fe20000010000 */
[----:B------:R-:W-:Y:S01]  /*33d0*/  MOV R39, R24 ;  /* 0x0000001800277202 */ /* 0x000fe20000000f00 */
[----:B------:R-:W-:Y:S01]  /*33e0*/  IMAD R2, R2, c[0x0][0x1cc], RZ ;  /* 0x0000730002027a24 */ /* 0x000fe200078e02ff */
[----:B------:R-:W-:Y:S01]  /*33f0*/  LEA R24, R7, R6, 0x3 ;  /* 0x0000000607187211 */ /* 0x000fe200078e18ff */
[C---:B------:R-:W-:Y:S01]  /*3400*/  FMUL R7, R105.reuse, 8388608 ;  /* 0x4b00000069077820 */ /* 0x040fe20000400000 */
[----:B------:R-:W-:-:S02]  /*3410*/  FSETP.GEU.AND P3, PT, R105, 1.175494350822287508e-38, PT ;  /* 0x008000006900780b */ /* 0x000fc40003f6e000 */
[C---:B------:R-:W-:Y:S01]  /*3420*/  SHF.L.U32 R4, R13.reuse, 0x1, RZ ;  /* 0x000000010d047819 */ /* 0x040fe200000006ff */
[----:B------:R-:W-:Y:S01]  /*3430*/  IMAD.HI R13, R13, 0x2, RZ ;  /* 0x000000020d0d7827 */ /* 0x000fe200078e02ff */
[----:B------:R-:W-:Y:S02]  /*3440*/  SHF.L.U32 R5, R20, 0x1, RZ ;  /* 0x0000000114057819 */ /* 0x000fe400000006ff */
[----:B------:R-:W-:Y:S01]  /*3450*/  LOP3.LUT R16, R9, 0x60, RZ, 0xc0, !PT ;  /* 0x0000006009107812 */ /* 0x000fe200078ec0ff */
[C---:B------:R-:W-:Y:S01]  /*3460*/  FMUL R9, R104.reuse, 8388608 ;  /* 0x4b00000068097820 */ /* 0x040fe20000400000 */
[----:B------:R-:W-:Y:S02]  /*3470*/  FSEL R7, R7, R105, !P3 ;  /* 0x0000006907077208 */ /* 0x000fe40005800000 */
[----:B------:R-:W-:Y:S02]  /*3480*/  MOV R37, R25 ;  /* 0x0000001900257202 */ /* 0x000fe40000000f00 */
[----:B------:R-:W-:-:S02]  /*3490*/  FSETP.GEU.AND P6, PT, R104, 1.175494350822287508e-38, PT ;  /* 0x008000006800780b */ /* 0x000fc40003fce000 */
[----:B------:R-:W-:Y:S02]  /*34a0*/  MOV R25, R19 ;  /* 0x0000001300197202 */ /* 0x000fe40000000f00 */
[----:B------:R-:W-:Y:S02]  /*34b0*/  IADD3 R4, P4, P5, R5, c[0x0][0x178], R4 ;  /* 0x00005e0005047a10 */ /* 0x000fe40007d9e004 */
[----:B------:R-:W-:Y:S01]  /*34c0*/  MOV R46, R28 ;  /* 0x0000001c002e7202 */ /* 0x000fe20000000f00 */
[----:B------:R-:W-:Y:S01]  /*34d0*/  FMUL R10, R25, 8388608 ;  /* 0x4b000000190a7820 */ /* 0x000fe20000400000 */
[----:B------:R-:W-:Y:S02]  /*34e0*/  IADD3 R5, R7, -0x3f3504f3, RZ ;  /* 0xc0cafb0d07057810 */ /* 0x000fe40007ffe0ff */
[----:B------:R-:W-:Y:S02]  /*34f0*/  MOV R28, R18 ;  /* 0x00000012001c7202 */ /* 0x000fe40000000f00 */
[----:B------:R-:W-:-:S02]  /*3500*/  SHF.L.U32 R11, R0, 0x3, RZ ;  /* 0x00000003000b7819 */ /* 0x000fc400000006ff */
[----:B------:R-:W-:Y:S02]  /*3510*/  FSEL R9, R9, R104, !P6 ;  /* 0x0000006809097208 */ /* 0x000fe40007000000 */
[----:B------:R-:W-:Y:S02]  /*3520*/  LOP3.LUT R19, R0, 0xc, RZ, 0xc0, !PT ;  /* 0x0000000c00137812 */ /* 0x000fe400078ec0ff */
[----:B------:R-:W-:Y:S02]  /*3530*/  FSETP.GEU.AND P0, PT, R25, 1.175494350822287508e-38, PT ;  /* 0x008000001900780b */ /* 0x000fe40003f0e000 */
[----:B------:R-:W-:Y:S02]  /*3540*/  LOP3.LUT R12, R5, 0xff800000, RZ, 0xc0, !PT ;  /* 0xff800000050c7812 */ /* 0x000fe400078ec0ff */
[----:B------:R-:W-:Y:S02]  /*3550*/  IADD3 R5, R9, -0x3f3504f3, RZ ;  /* 0xc0cafb0d09057810 */ /* 0x000fe40007ffe0ff */
[----:B------:R-:W-:Y:S01]  /*3560*/  LOP3.LUT R17, R11, 0x38, RZ, 0xc0, !PT ;  /* 0x000000380b117812 */ /* 0x000fe200078ec0ff */
[C---:B------:R-:W-:Y:S01]  /*3570*/  FMUL R11, R28.reuse, 8388608 ;  /* 0x4b0000001c0b7820 */ /* 0x040fe20000400000 */
[----:B------:R-:W-:Y:S01]  /*3580*/  FSETP.GEU.AND P1, PT, R28, 1.175494350822287508e-38, PT ;  /* 0x008000001c00780b */ /* 0x000fe20003f2e000 */
[----:B------:R-:W0:Y:S01]  /*3590*/  I2F R14, R12 ;  /* 0x0000000c000e7306 */ /* 0x000e220000201400 */
[----:B------:R-:W-:-:S02]  /*35a0*/  LOP3.LUT R6, R0, 0x70, RZ, 0xc0, !PT ;  /* 0x0000007000067812 */ /* 0x000fc400078ec0ff */
[----:B------:R-:W-:Y:S02]  /*35b0*/  LEA R15, R19, R16, 0x8 ;  /* 0x00000010130f7211 */ /* 0x000fe400078e40ff */
[----:B------:R-:W-:Y:S02]  /*35c0*/  FSEL R10, R10, R25, !P0 ;  /* 0x000000190a0a7208 */ /* 0x000fe40004000000 */
[----:B------:R-:W-:Y:S02]  /*35d0*/  LOP3.LUT R16, R5, 0xff800000, RZ, 0xc0, !PT ;  /* 0xff80000005107812 */ /* 0x000fe400078ec0ff */
[----:B------:R-:W-:Y:S02]  /*35e0*/  FSETP.GT.AND P2, PT, |R28|, 8.50705917302346158658e+37, PT ;  /* 0x7e8000001c00780b */ /* 0x000fe40003f44200 */
[----:B------:R-:W-:Y:S01]  /*35f0*/  MOV R48, R23 ;  /* 0x0000001700307202 */ /* 0x000fe20000000f00 */
[----:B------:R-:W1:Y:S01]  /*3600*/  I2F R18, R16 ;  /* 0x0000001000127306 */ /* 0x000e620000201400 */
[----:B------:R-:W-:-:S02]  /*3610*/  MOV R36, R26 ;  /* 0x0000001a00247202 */ /* 0x000fc40000000f00 */
[----:B------:R-:W-:Y:S02]  /*3620*/  FSEL R45, R11, R28, !P1 ;  /* 0x0000001c0b2d7208 */ /* 0x000fe40004800000 */
[----:B------:R-:W-:Y:S02]  /*3630*/  LEA R26, R6, R15, 0x3 ;  /* 0x0000000f061a7211 */ /* 0x000fe400078e18ff */
[----:B------:R-:W-:Y:S02]  /*3640*/  IADD3 R5, R10, -0x3f3504f3, RZ ;  /* 0xc0cafb0d0a057810 */ /* 0x000fe40007ffe0ff */
[----:B------:R-:W-:Y:S01]  /*3650*/  LEA R23, R6, R17, 0x2 ;  /* 0x0000001106177211 */ /* 0x000fe200078e10ff */
[----:B------:R-:W-:Y:S01]  /*3660*/  @P2 FMUL R35, R35, 0.25 ;  /* 0x3e80000023232820 */ /* 0x000fe20000400000 */
[----:B------:R-:W-:Y:S01]  /*3670*/  FSEL R11, RZ, -23, P3 ;  /* 0xc1b80000ff0b7808 */ /* 0x000fe20001800000 */
[----:B------:R-:W-:Y:S01]  /*3680*/  @P2 FMUL R34, R34, 0.25 ;  /* 0x3e80000022222820 */ /* 0x000fe20000400000 */
[--C-:B------:R-:W-:Y:S01]  /*3690*/  SHF.R.S32.HI R6, RZ, 0x4, R0.reuse ;  /* 0x00000004ff067819 */ /* 0x100fe20000011400 */
[----:B------:R-:W-:Y:S01]  /*36a0*/  @P2 FMUL R31, R31, 0.25 ;  /* 0x3e8000001f1f2820 */ /* 0x000fe20000400000 */
[C---:B------:R-:W-:Y:S01]  /*36b0*/  FSETP.GEU.AND P3, PT, |R28|.reuse, 1.175494350822287508e-38, PT ;  /* 0x008000001c00780b */ /* 0x040fe20003f6e200 */
[----:B------:R-:W-:Y:S01]  /*36c0*/  @P2 FMUL R28, R28, 0.25 ;  /* 0x3e8000001c1c2820 */ /* 0x000fe20000400000 */
[----:B------:R-:W-:Y:S01]  /*36d0*/  LOP3.LUT R15, R5, 0xff800000, RZ, 0xc0, !PT ;  /* 0xff800000050f7812 */ /* 0x000fe200078ec0ff */
[----:B0-----:R-:W-:Y:S01]  /*36e0*/  FFMA.FTZ R11, R14, 1.1920928955078125e-07, R11 ;  /* 0x340000000e0b7823 */ /* 0x001fe2000001000b */
[----:B------:R-:W-:Y:S01]  /*36f0*/  SGXT R5, R6, 0x1 ;  /* 0x000000010605781a */ /* 0x000fe20000000200 */
[----:B------:R-:W-:Y:S01]  /*3700*/  IMAD.HI R6, R20, 0x2, RZ ;  /* 0x0000000214067827 */ /* 0x000fe200078e02ff */
[----:B------:R-:W-:Y:S01]  /*3710*/  MOV R41, R21 ;  /* 0x0000001500297202 */ /* 0x000fe20000000f00 */
[----:B------:R-:W0:Y:S01]  /*3720*/  I2F R17, R15 ;  /* 0x0000000f00117306 */ /* 0x000e220000201400 */
[----:B------:R-:W-:Y:S01]  /*3730*/  SHF.R.U32.HI R21, RZ, 0x1, R0 ;  /* 0x00000001ff157819 */ /* 0x000fe20000011600 */
[----:B------:R-:W-:Y:S01]  /*3740*/  @P2 FMUL R30, R30, 0.25 ;  /* 0x3e8000001e1e2820 */ /* 0x000fe20000400000 */
[----:B------:R-:W-:-:S02]  /*3750*/  IADD3 R0, R45, -0x3f3504f3, RZ ;  /* 0xc0cafb0d2d007810 */ /* 0x000fc40007ffe0ff */
[----:B------:R-:W-:Y:S01]  /*3760*/  LOP3.LUT R38, R24, 0x408, R5, 0x78, !PT ;  /* 0x0000040818267812 */ /* 0x000fe200078e7805 */
[----:B------:R-:W-:Y:S01]  /*3770*/  @!P3 FMUL R28, R28, 16777216 ;  /* 0x4b8000001c1cb820 */ /* 0x000fe20000400000 */
[----:B------:R-:W-:Y:S01]  /*3780*/  IADD3.X R5, R6, c[0x0][0x17c], R13, P4, P5 ;  /* 0x00005f0006057a10 */ /* 0x000fe200027ea40d */
[----:B------:R-:W-:Y:S01]  /*3790*/  @!P3 FMUL R35, R35, 16777216 ;  /* 0x4b8000002323b820 */ /* 0x000fe20000400000 */
[----:B------:R-:W-:Y:S01]  /*37a0*/  FSEL R13, RZ, -23, P6 ;  /* 0xc1b80000ff0d7808 */ /* 0x000fe20003000000 */
[----:B------:R-:W-:Y:S01]  /*37b0*/  @!P3 FMUL R34, R34, 16777216 ;  /* 0x4b8000002222b820 */ /* 0x000fe20000400000 */
[----:B------:R-:W-:Y:S01]  /*37c0*/  LOP3.LUT R20, R0, 0xff800000, RZ, 0xc0, !PT ;  /* 0xff80000000147812 */ /* 0x000fe200078ec0ff */
[----:B------:R-:W-:Y:S01]  /*37d0*/  @!P3 FMUL R31, R31, 16777216 ;  /* 0x4b8000001f1fb820 */ /* 0x000fe20000400000 */
[----:B------:R-:W-:Y:S01]  /*37e0*/  FSEL R14, RZ, -23, P0 ;  /* 0xc1b80000ff0e7808 */ /* 0x000fe20000000000 */
[----:B-1----:R-:W-:Y:S01]  /*37f0*/  FFMA.FTZ R18, R18, 1.1920928955078125e-07, R13 ;  /* 0x3400000012127823 */ /* 0x002fe2000001000d */
[C---:B------:R-:W-:Y:S01]  /*3800*/  FSETP.GT.AND P0, PT, |R25|.reuse, 8.50705917302346158658e+37, PT ;  /* 0x7e8000001900780b */ /* 0x040fe20003f04200 */
[----:B------:R-:W1:Y:S01]  /*3810*/  MUFU.RCP R13, R28 ;  /* 0x0000001c000d7308 */ /* 0x000e620000001000 */
[----:B------:R-:W-:Y:S01]  /*3820*/  MOV R50, R22 ;  /* 0x0000001600327202 */ /* 0x000fe20000000f00 */
[----:B------:R-:W-:Y:S01]  /*3830*/  @!P3 FMUL R30, R30, 16777216 ;  /* 0x4b8000001e1eb820 */ /* 0x000fe20000400000 */
[----:B------:R-:W-:Y:S01]  /*3840*/  FSETP.GEU.AND P2, PT, |R25|, 1.175494350822287508e-38, PT ;  /* 0x008000001900780b */ /* 0x000fe20003f4e200 */
[----:B0-----:R-:W-:Y:S01]  /*3850*/  FFMA.FTZ R14, R17, 1.1920928955078125e-07, R14 ;  /* 0x34000000110e7823 */ /* 0x001fe2000001000e */
[----:B------:R-:W-:-:S02]  /*3860*/  FSETP.GT.AND P4, PT, |R104|, 8.50705917302346158658e+37, PT ;  /* 0x7e8000006800780b */ /* 0x000fc40003f84200 */
[----:B------:R-:W-:Y:S01]  /*3870*/  FSETP.GT.AND P5, PT, |R105|, 8.50705917302346158658e+37, PT ;  /* 0x7e8000006900780b */ /* 0x000fe20003fa4200 */
[----:B------:R-:W0:Y:S01]  /*3880*/  I2F R22, R20 ;  /* 0x0000001400167306 */ /* 0x000e220000201400 */
[----:B------:R-:W-:Y:S02]  /*3890*/  LEA R6, R19, R26, 0x1 ;  /* 0x0000001a13067211 */ /* 0x000fe400078e08ff */
[----:B------:R-:W-:Y:S01]  /*38a0*/  FSEL R19, RZ, -23, P1 ;  /* 0xc1b80000ff137808 */ /* 0x000fe20000800000 */
[----:B------:R-:W-:Y:S01]  /*38b0*/  @P0 FMUL R25, R25, 0.25 ;  /* 0x3e80000019190820 */ /* 0x000fe20000400000 */
[----:B------:R-:W-:Y:S01]  /*38c0*/  FSETP.GEU.AND P6, PT, |R104|, 1.175494350822287508e-38, PT ;  /* 0x008000006800780b */ /* 0x000fe20003fce200 */
[----:B------:R-:W-:Y:S01]  /*38d0*/  @P0 FMUL R46, R46, 0.25 ;  /* 0x3e8000002e2e0820 */ /* 0x000fe20000400000 */
[----:B------:R-:W-:Y:S01]  /*38e0*/  FSETP.GEU.AND P1, PT, |R105|, 1.175494350822287508e-38, PT ;  /* 0x008000006900780b */ /* 0x000fe20003f2e200 */
[----:B------:R-:W-:Y:S01]  /*38f0*/  @!P2 FMUL R25, R25, 16777216 ;  /* 0x4b8000001919a820 */ /* 0x000fe20000400000 */
[----:B------:R-:W-:Y:S01]  /*3900*/  LOP3.LUT R0, R21, 0x4, RZ, 0xc0, !PT ;  /* 0x0000000415007812 */ /* 0x000fe200078ec0ff */
[C---:B-1----:R-:W-:Y:S01]  /*3910*/  FMUL R17, R13.reuse, R35 ;  /* 0x000000230d117220 */ /* 0x042fe20000400000 */
[----:B------:R-:W-:Y:S01]  /*3920*/  MOV R44, R29 ;  /* 0x0000001d002c7202 */ /* 0x000fe20000000f00 */
[C---:B------:R-:W-:Y:S01]  /*3930*/  FMUL R26, R13.reuse, R30 ;  /* 0x0000001e0d1a7220 */ /* 0x040fe20000400000 */
[----:B------:R-:W-:Y:S01]  /*3940*/  IADD3 R0, R0, R23, RZ ;  /* 0x0000001700007210 */ /* 0x000fe20007ffe0ff */
[C---:B------:R-:W-:Y:S01]  /*3950*/  FMUL R23, R13.reuse, R31 ;  /* 0x0000001f0d177220 */ /* 0x040fe20000400000 */
[----:B------:R-:W-:Y:S01]  /*3960*/  MOV R42, R32 ;  /* 0x00000020002a7202 */ /* 0x000fe20000000f00 */
[----:B0-----:R-:W-:Y:S01]  /*3970*/  FFMA.FTZ R19, R22, 1.1920928955078125e-07, R19 ;  /* 0x3400000016137823 */ /* 0x001fe20000010013 */
[----:B------:R-:W-:Y:S01]  /*3980*/  MOV R40, R33 ;  /* 0x0000002100287202 */ /* 0x000fe20000000f00 */
[----:B------:R-:W-:Y:S01]  /*3990*/  FMUL R22, R13, R34 ;  /* 0x000000220d167220 */ /* 0x000fe20000400000 */
[----:B------:R-:W-:Y:S01]  /*39a0*/  IADD3 R12, R7, -R12, RZ ;  /* 0x8000000c070c7210 */ /* 0x000fe20007ffe0ff */
[----:B------:R-:W-:Y:S01]  /*39b0*/  @P4 FMUL R104, R104, 0.25 ;  /* 0x3e80000068684820 */ /* 0x000fe20000400000 */
[----:B------:R-:W0:Y:S01]  /*39c0*/  MUFU.RCP R13, R25 ;  /* 0x00000019000d7308 */ /* 0x000e220000001000 */
[----:B------:R-:W-:Y:S01]  /*39d0*/  @P5 FMUL R105, R105, 0.25 ;  /* 0x3e80000069695820 */ /* 0x000fe20000400000 */
[----:B------:R-:W-:Y:S01]  /*39e0*/  IADD3 R16, R9, -R16, RZ ;  /* 0x8000001009107210 */ /* 0x000fe20007ffe0ff */
[----:B------:R-:W-:Y:S01]  /*39f0*/  @!P6 FMUL R104, R104, 16777216 ;  /* 0x4b8000006868e820 */ /* 0x000fe20000400000 */
[----:B------:R-:W-:Y:S01]  /*3a00*/  IADD3 R20, R45, -R20, RZ ;  /* 0x800000142d147210 */ /* 0x000fe20007ffe0ff */
[----:B------:R-:W-:Y:S01]  /*3a10*/  @!P1 FMUL R105, R105, 16777216 ;  /* 0x4b80000069699820 */ /* 0x000fe20000400000 */
[----:B------:R-:W-:Y:S01]  /*3a20*/  IADD3 R15, R10, -R15, RZ ;  /* 0x8000000f0a0f7210 */ /* 0x000fe20007ffe0ff */
[----:B------:R-:W-:Y:S01]  /*3a30*/  @P0 FMUL R44, R44, 0.25 ;  /* 0x3e8000002c2c0820 */ /* 0x000fe20000400000 */
[----:B------:R-:W1:Y:S01]  /*3a40*/  MUFU.RCP R21, R104 ;  /* 0x0000006800157308 */ /* 0x000e620000001000 */
[----:B------:R-:W-:Y:S01]  /*3a50*/  @!P2 FMUL R46, R46, 16777216 ;  /* 0x4b8000002e2ea820 */ /* 0x000fe20000400000 */
[----:B------:R-:W-:Y:S01]  /*3a60*/  F2FP.BF16.PACK_AB R26, R23, R26 ;  /* 0x0000001a171a723e */ /* 0x000fe200000010ff */
[----:B------:R-:W-:Y:S01]  /*3a70*/  @!P2 FMUL R44, R44, 16777216 ;  /* 0x4b8000002c2ca820 */ /* 0x000fe20000400000 */
[----:B------:R-:W-:Y:S01]  /*3a80*/  FSETP.NEU.AND P3, PT, R7, RZ, PT ;  /* 0x000000ff0700720b */ /* 0x000fe20003f6d000 */
[----:B------:R-:W-:Y:S01]  /*3a90*/  @P4 FMUL R36, R36, 0.25 ;  /* 0x3e80000024244820 */ /* 0x000fe20000400000 */
[----:B------:R-:W-:Y:S01]  /*3aa0*/  MOV R51, c[0x0][0x1c8] ;  /* 0x0000720000337a02 */ /* 0x000fe20000000f00 */
[----:B------:R-:W-:Y:S01]  /*3ab0*/  @P4 FMUL R27, R27, 0.25 ;  /* 0x3e8000001b1b4820 */ /* 0x000fe20000400000 */
[----:B------:R-:W2:Y:S01]  /*3ac0*/  MUFU.RCP R24, R105 ;  /* 0x0000006900187308 */ /* 0x000ea20000001000 */
[----:B0-----:R-:W-:Y:S01]  /*3ad0*/  FMUL R25, R13, R44 ;  /* 0x0000002c0d197220 */ /* 0x001fe20000400000 */
[----:B------:R-:W-:Y:S01]  /*3ae0*/  SHF.L.U32 R23, R51, 0x3, RZ ;  /* 0x0000000333177819 */ /* 0x000fe200000006ff */
[----:B------:R-:W-:Y:S01]  /*3af0*/  FMUL R28, R13, R46 ;  /* 0x0000002e0d1c7220 */ /* 0x000fe20000400000 */
[----:B------:R-:W-:Y:S01]  /*3b00*/  LOP3.LUT R8, R8, 0xf8, RZ, 0xc0, !PT ;  /* 0x000000f808087812 */ /* 0x000fe200078ec0ff */
[----:B------:R-:W-:-:S02]  /*3b10*/  @P4 FMUL R48, R48, 0.25 ;  /* 0x3e80000030304820 */ /* 0x000fc40000400000 */
[----:B------:R-:W-:Y:S01]  /*3b20*/  @P4 FMUL R50, R50, 0.25 ;  /* 0x3e80000032324820 */ /* 0x000fe20000400000 */
[----:B------:R-:W-:Y:S01]  /*3b30*/  F2FP.BF16.PACK_AB R28, R25, R28 ;  /* 0x0000001c191c723e */ /* 0x000fe200000010ff */
[----:B------:R-:W-:Y:S01]  /*3b40*/  @P5 FMUL R37, R37, 0.25 ;  /* 0x3e80000025255820 */ /* 0x000fe20000400000 */
[----:B------:R-:W-:Y:S01]  /*3b50*/  MOV R25, 0x3dc6b27f ;  /* 0x3dc6b27f00197802 */ /* 0x000fe20000000f00 */
[----:B------:R-:W-:Y:S01]  /*3b60*/  @P5 FMUL R39, R39, 0.25 ;  /* 0x3e80000027275820 */ /* 0x000fe20000400000 */
[----:B------:R-:W-:Y:S01]  /*3b70*/  ISETP.GE.U32.AND P4, PT, R45, 0x7f800000, PT ;  /* 0x7f8000002d00780c */ /* 0x000fe20003f86070 */
[----:B------:R-:W-:Y:S02]  /*3b80*/  @P5 FMUL R41, R41, 0.25 ;  /* 0x3e80000029295820 */ /* 0x000fe40000400000 */
[----:B------:R-:W-:Y:S01]  /*3b90*/  @P5 FMUL R43, R43, 0.25 ;  /* 0x3e8000002b2b5820 */ /* 0x000fe20000400000 */
[----:B------:R-:W-:Y:S01]  /*3ba0*/  ISETP.GE.U32.AND P5, PT, R10, 0x7f800000, PT ;  /* 0x7f8000000a00780c */ /* 0x000fe20003fa6070 */
[----:B------:R-:W-:-:S02]  /*3bb0*/  @P0 FMUL R40, R40, 0.25 ;  /* 0x3e80000028280820 */ /* 0x000fc40000400000 */
[----:B------:R-:W-:Y:S01]  /*3bc0*/  @P0 FMUL R42, R42, 0.25 ;  /* 0x3e8000002a2a0820 */ /* 0x000fe20000400000 */
[----:B------:R-:W-:Y:S01]  /*3bd0*/  ISETP.GE.U32.AND P0, PT, R7, 0x7f800000, PT ;  /* 0x7f8000000700780c */ /* 0x000fe20003f06070 */
[----:B------:R-:W-:Y:S02]  /*3be0*/  @!P6 FMUL R36, R36, 16777216 ;  /* 0x4b8000002424e820 */ /* 0x000fe40000400000 */
[----:B------:R-:W-:Y:S02]  /*3bf0*/  @!P6 FMUL R27, R27, 16777216 ;  /* 0x4b8000001b1be820 */ /* 0x000fe40000400000 */
[----:B------:R-:W-:Y:S02]  /*3c00*/  @!P6 FMUL R48, R48, 16777216 ;  /* 0x4b8000003030e820 */ /* 0x000fe40000400000 */
[----:B------:R-:W-:Y:S02]  /*3c10*/  @!P6 FMUL R50, R50, 16777216 ;  /* 0x4b8000003232e820 */ /* 0x000fe40000400000 */
[----:B------:R-:W-:-:S02]  /*3c20*/  @!P1 FMUL R37, R37, 16777216 ;  /* 0x4b80000025259820 */ /* 0x000fc40000400000 */
[----:B------:R-:W-:Y:S02]  /*3c30*/  @!P1 FMUL R39, R39, 16777216 ;  /* 0x4b80000027279820 */ /* 0x000fe40000400000 */
[----:B------:R-:W-:Y:S02]  /*3c40*/  @!P1 FMUL R41, R41, 16777216 ;  /* 0x4b80000029299820 */ /* 0x000fe40000400000 */
[----:B------:R-:W-:Y:S01]  /*3c50*/  @!P1 FMUL R43, R43, 16777216 ;  /* 0x4b8000002b2b9820 */ /* 0x000fe20000400000 */
[C---:B------:R-:W-:Y:S01]  /*3c60*/  ISETP.GE.U32.AND P1, PT, R9.reuse, 0x7f800000, PT ;  /* 0x7f8000000900780c */ /* 0x040fe20003f26070 */
[----:B------:R-:W-:Y:S02]  /*3c70*/  @!P2 FMUL R40, R40, 16777216 ;  /* 0x4b8000002828a820 */ /* 0x000fe40000400000 */
[----:B------:R-:W-:Y:S01]  /*3c80*/  @!P2 FMUL R42, R42, 16777216 ;  /* 0x4b8000002a2aa820 */ /* 0x000fe20000400000 */
[----:B------:R-:W-:Y:S01]  /*3c90*/  FSETP.NEU.AND P2, PT, R9, RZ, PT ;  /* 0x000000ff0900720b */ /* 0x000fe20003f4d000 */
[----:B------:R-:W-:-:S02]  /*3ca0*/  FADD R12, R12, -1 ;  /* 0xbf8000000c0c7421 */ /* 0x000fc40000000000 */
[C---:B-1----:R-:W-:Y:S02]  /*3cb0*/  FMUL R30, R21.reuse, R36 ;  /* 0x00000024151e7220 */ /* 0x042fe40000400000 */
[C---:B------:R-:W-:Y:S02]  /*3cc0*/  FMUL R27, R21.reuse, R27 ;  /* 0x0000001b151b7220 */ /* 0x040fe40000400000 */
[C---:B------:R-:W-:Y:S02]  /*3cd0*/  FMUL R31, R21.reuse, R48 ;  /* 0x00000030151f7220 */ /* 0x040fe40000400000 */
[----:B------:R-:W-:Y:S01]  /*3ce0*/  FMUL R34, R21, R50 ;  /* 0x0000003215227220 */ /* 0x000fe20000400000 */
[----:B------:R-:W-:Y:S01]  /*3cf0*/  F2FP.BF16.PACK_AB R35, R27, R30 ;  /* 0x0000001e1b23723e */ /* 0x000fe200000010ff */
[C---:B--2---:R-:W-:Y:S01]  /*3d00*/  FMUL R29, R24.reuse, R37 ;  /* 0x00000025181d7220 */ /* 0x044fe20000400000 */
[----:B------:R-:W-:Y:S01]  /*3d10*/  F2FP.BF16.PACK_AB R27, R17, R22 ;  /* 0x00000016111b723e */ /* 0x000fe200000010ff */
[C---:B------:R-:W-:Y:S01]  /*3d20*/  FMUL R32, R24.reuse, R39 ;  /* 0x0000002718207220 */ /* 0x040fe20000400000 */
[----:B------:R-:W-:Y:S01]  /*3d30*/  F2FP.BF16.PACK_AB R34, R31, R34 ;  /* 0x000000221f22723e */ /* 0x000fe200000010ff */
[----:B------:R-:W-:-:S02]  /*3d40*/  FMUL R33, R24, R41 ;  /* 0x0000002918217220 */ /* 0x000fc40000400000 */
[----:B------:R-:W-:Y:S01]  /*3d50*/  FMUL R36, R24, R43 ;  /* 0x0000002b18247220 */ /* 0x000fe20000400000 */
[----:B------:R-:W-:Y:S01]  /*3d60*/  F2FP.BF16.PACK_AB R37, R29, R32 ;  /* 0x000000201d25723e */ /* 0x000fe200000010ff */
[C---:B------:R-:W-:Y:S02]  /*3d70*/  FMUL R21, R13.reuse, R40 ;  /* 0x000000280d157220 */ /* 0x040fe40000400000 */
[----:B------:R-:W-:Y:S01]  /*3d80*/  FMUL R24, R13, R42 ;  /* 0x0000002a0d187220 */ /* 0x000fe20000400000 */
[----:B------:R-:W-:Y:S01]  /*3d90*/  F2FP.BF16.PACK_AB R36, R33, R36 ;  /* 0x000000242124723e */ /* 0x000fe200000010ff */
[----:B------:R-:W-:Y:S02]  /*3da0*/  FFMA.FTZ R13, R12, R25, -0.16845393180847167969 ;  /* 0xbe2c7f300c0d7423 */ /* 0x000fe40000010019 */
[----:B------:R-:W-:Y:S01]  /*3db0*/  FADD R16, R16, -1 ;  /* 0xbf80000010107421 */ /* 0x000fe20000000000 */
[----:B------:R-:W-:Y:S01]  /*3dc0*/  F2FP.BF16.PACK_AB R29, R21, R24 ;  /* 0x00000018151d723e */ /* 0x000fe200000010ff */
[----:B------:R-:W-:Y:S01]  /*3dd0*/  FFMA.FTZ R13, R12, R13, 0.1716887056827545166 ;  /* 0x3e2fcf2a0c0d7423 */ /* 0x000fe2000001000d */
[----:B------:R-:W-:Y:S01]  /*3de0*/  LOP3.LUT R24, R38, 0x10, RZ, 0x3c, !PT ;  /* 0x0000001026187812 */ /* 0x000fe200078e3cff */
[----:B------:R-:W-:Y:S01]  /*3df0*/  FADD R21, R20, -1 ;  /* 0xbf80000014157421 */ /* 0x000fe20000000000 */
[----:B------:R0:W-:Y:S01]  /*3e00*/  STS.64 [R38], R36 ;  /* 0x0000002426007388 */ /* 0x0001e20000000a00 */
[----:B------:R-:W-:-:S02]  /*3e10*/  FFMA.FTZ R13, R12, R13, -0.17900948226451873779 ;  /* 0xbe374e430c0d7423 */ /* 0x000fc4000001000d */
[----:B------:R-:W-:Y:S01]  /*3e20*/  FADD R17, R15, -1 ;  /* 0xbf8000000f117421 */ /* 0x000fe20000000000 */
[----:B------:R-:W-:Y:S01]  /*3e30*/  STS.64 [R38+0x200], R28 ;  /* 0x0002001c26007388 */ /* 0x000fe20000000a00 */
[-C--:B------:R-:W-:Y:S02]  /*3e40*/  FFMA.FTZ R15, R16, R25.reuse, -0.16845393180847167969 ;  /* 0xbe2c7f30100f7423 */ /* 0x080fe40000010019 */
[----:B------:R-:W-:Y:S01]  /*3e50*/  FFMA.FTZ R22, R21, R25, -0.16845393180847167969 ;  /* 0xbe2c7f3015167423 */ /* 0x000fe20000010019 */
[----:B------:R-:W-:Y:S01]  /*3e60*/  STS.64 [R24+0x800], R34 ;  /* 0x0008002218007388 */ /* 0x000fe20000000a00 */
[----:B------:R-:W-:Y:S02]  /*3e70*/  FFMA.FTZ R13, R12, R13, 0.20512372255325317383 ;  /* 0x3e520bf40c0d7423 */ /* 0x000fe4000001000d */
[----:B------:R-:W-:Y:S01]  /*3e80*/  FFMA.FTZ R20, R17, R25, -0.16845393180847167969 ;  /* 0xbe2c7f3011147423 */ /* 0x000fe20000010019 */
[----:B------:R1:W-:Y:S01]  /*3e90*/  STS.64 [R24+0xa00], R26 ;  /* 0x000a001a18007388 */ /* 0x0003e20000000a00 */
[----:B------:R-:W-:Y:S01]  /*3ea0*/  FFMA.FTZ R15, R16, R15, 0.1716887056827545166 ;  /* 0x3e2fcf2a100f7423 */ /* 0x000fe2000001000f */
[----:B------:R-:W-:Y:S01]  /*3eb0*/  LEA R25, R51, R51, 0x3 ;  /* 0x0000003333197211 */ /* 0x000fe200078e18ff */
[----:B------:R-:W-:Y:S01]  /*3ec0*/  FFMA.FTZ R22, R21, R22, 0.1716887056827545166 ;  /* 0x3e2fcf2a15167423 */ /* 0x000fe20000010016 */
[----:B------:R-:W-:Y:S01]  /*3ed0*/  BAR.SYNC.DEFER_BLOCKING 0x0 ;  /* 0x0000000000007b1d */ /* 0x000fe20000010000 */
[----:B------:R-:W-:Y:S01]  /*3ee0*/  FFMA.FTZ R13, R12, R13, -0.24046532809734344482 ;  /* 0xbe763c8b0c0d7423 */ /* 0x000fe2000001000d */
[----:B0-----:R-:W-:Y:S01]  /*3ef0*/  LEA R37, R51, -R51, 0x4 ;  /* 0x8000003333257211 */ /* 0x001fe200078e20ff */
[----:B------:R-:W-:-:S02]  /*3f00*/  FFMA.FTZ R20, R17, R20, 0.1716887056827545166 ;  /* 0x3e2fcf2a11147423 */ /* 0x000fc40000010014 */
[----:B------:R-:W-:Y:S02]  /*3f10*/  FFMA.FTZ R15, R16, R15, -0.17900948226451873779 ;  /* 0xbe374e43100f7423 */ /* 0x000fe4000001000f */
[----:B------:R-:W-:Y:S01]  /*3f20*/  FFMA.FTZ R22, R21, R22, -0.17900948226451873779 ;  /* 0xbe374e4315167423 */ /* 0x000fe20000010016 */
[----:B-1----:R-:W-:Y:S01]  /*3f30*/  LOP3.LUT R26, R6, 0x18, RZ, 0x3c, !PT ;  /* 0x00000018061a7812 */ /* 0x002fe200078e3cff */
[----:B------:R-:W-:Y:S02]  /*3f40*/  FFMA.FTZ R13, R12, R13, 0.28857114911079406738 ;  /* 0x3e93bf990c0d7423 */ /* 0x000fe4000001000d */
[----:B------:R-:W-:Y:S02]  /*3f50*/  FFMA.FTZ R20, R17, R20, -0.17900948226451873779 ;  /* 0xbe374e4311147423 */ /* 0x000fe40000010014 */
[----:B------:R-:W-:Y:S02]  /*3f60*/  FFMA.FTZ R15, R16, R15, 0.20512372255325317383 ;  /* 0x3e520bf4100f7423 */ /* 0x000fe4000001000f */
[----:B------:R-:W-:-:S02]  /*3f70*/  FFMA.FTZ R22, R21, R22, 0.20512372255325317383 ;  /* 0x3e520bf415167423 */ /* 0x000fc40000010016 */
[----:B------:R-:W-:Y:S02]  /*3f80*/  FFMA.FTZ R13, R12, R13, -0.36067417263984680176 ;  /* 0xbeb8aa490c0d7423 */ /* 0x000fe4000001000d */
[----:B------:R-:W-:Y:S02]  /*3f90*/  FFMA.FTZ R20, R17, R20, 0.20512372255325317383 ;  /* 0x3e520bf411147423 */ /* 0x000fe40000010014 */
[----:B------:R-:W-:Y:S02]  /*3fa0*/  FFMA.FTZ R15, R16, R15, -0.24046532809734344482 ;  /* 0xbe763c8b100f7423 */ /* 0x000fe4000001000f */
[----:B------:R-:W-:Y:S01]  /*3fb0*/  FFMA.FTZ R22, R21, R22, -0.24046532809734344482 ;  /* 0xbe763c8b15167423 */ /* 0x000fe20000010016 */
[----:B------:R-:W0:Y:S01]  /*3fc0*/  LDS.64 R42, [R6] ;  /* 0x00000000062a7984 */ /* 0x000e220000000a00 */
[----:B------:R-:W-:Y:S02]  /*3fd0*/  FFMA.FTZ R13, R12, R13, 0.48089820146560668945 ;  /* 0x3ef6384a0c0d7423 */ /* 0x000fe4000001000d */
[----:B------:R-:W-:Y:S01]  /*3fe0*/  FFMA.FTZ R20, R17, R20, -0.24046532809734344482 ;  /* 0xbe763c8b11147423 */ /* 0x000fe20000010014 */
[----:B------:R-:W-:Y:S01]  /*3ff0*/  LDS.64 R48, [R26] ;  /* 0x000000001a307984 */ /* 0x000fe20000000a00 */
[----:B------:R-:W-:-:S02]  /*4000*/  FFMA.FTZ R15, R16, R15, 0.28857114911079406738 ;  /* 0x3e93bf99100f7423 */ /* 0x000fc4000001000f */
[----:B------:R-:W-:Y:S02]  /*4010*/  FFMA.FTZ R22, R21, R22, 0.28857114911079406738 ;  /* 0x3e93bf9915167423 */ /* 0x000fe40000010016 */
[----:B------:R-:W-:Y:S02]  /*4020*/  FFMA.FTZ R13, R12, R13, -0.72134751081466674805 ;  /* 0xbf38aa3b0c0d7423 */ /* 0x000fe4000001000d */
[----:B------:R-:W-:Y:S02]  /*4030*/  FFMA.FTZ R20, R17, R20, 0.28857114911079406738 ;  /* 0x3e93bf9911147423 */ /* 0x000fe40000010014 */
[----:B------:R-:W-:Y:S02]  /*4040*/  FFMA.FTZ R15, R16, R15, -0.36067417263984680176 ;  /* 0xbeb8aa49100f7423 */ /* 0x000fe4000001000f */
[----:B------:R-:W-:Y:S02]  /*4050*/  FFMA.FTZ R22, R21, R22, -0.36067417263984680176 ;  /* 0xbeb8aa4915167423 */ /* 0x000fe40000010016 */
[----:B------:R-:W-:-:S02]  /*4060*/  FMUL R13, R12, R13 ;  /* 0x0000000d0c0d7220 */ /* 0x000fc40000400000 */
[----:B------:R-:W-:Y:S02]  /*4070*/  FFMA.FTZ R20, R17, R20, -0.36067417263984680176 ;  /* 0xbeb8aa4911147423 */ /* 0x000fe40000010014 */
[----:B------:R-:W-:Y:S02]  /*4080*/  FFMA.FTZ R15, R16, R15, 0.48089820146560668945 ;  /* 0x3ef6384a100f7423 */ /* 0x000fe4000001000f */
[----:B------:R-:W-:Y:S02]  /*4090*/  FFMA.FTZ R22, R21, R22, 0.48089820146560668945 ;  /* 0x3ef6384a15167423 */ /* 0x000fe40000010016 */
[----:B------:R-:W-:Y:S02]  /*40a0*/  FMUL R13, R12, R13 ;  /* 0x0000000d0c0d7220 */ /* 0x000fe40000400000 */
[----:B------:R-:W-:Y:S02]  /*40b0*/  FFMA.FTZ R20, R17, R20, 0.48089820146560668945 ;  /* 0x3ef6384a11147423 */ /* 0x000fe40000010014 */
[----:B------:R-:W-:-:S02]  /*40c0*/  FFMA.FTZ R15, R16, R15, -0.72134751081466674805 ;  /* 0xbf38aa3b100f7423 */ /* 0x000fc4000001000f */
[----:B------:R-:W-:Y:S02]  /*40d0*/  FFMA.FTZ R22, R21, R22, -0.72134751081466674805 ;  /* 0xbf38aa3b15167423 */ /* 0x000fe40000010016 */
[----:B------:R-:W-:Y:S02]  /*40e0*/  FFMA.FTZ R12, R12, 1.4426950216293334961, R13 ;  /* 0x3fb8aa3b0c0c7823 */ /* 0x000fe4000001000d */
[----:B------:R-:W-:Y:S02]  /*40f0*/  FFMA.FTZ R20, R17, R20, -0.72134751081466674805 ;  /* 0xbf38aa3b11147423 */ /* 0x000fe40000010014 */
[----:B------:R-:W-:Y:S02]  /*4100*/  FMUL R15, R16, R15 ;  /* 0x0000000f100f7220 */ /* 0x000fe40000400000 */
[----:B------:R-:W-:Y:S01]  /*4110*/  FMUL R22, R21, R22 ;  /* 0x0000001615167220 */ /* 0x000fe20000400000 */
[----:B0-----:R-:W-:Y:S01]  /*4120*/  STG.E.U16 [R4.64], R42 ;  /* 0x0000002a04007986 */ /* 0x001fe2000c101504 */
[----:B------:R-:W-:Y:S01]  /*4130*/  FADD R38, R11, R12 ;  /* 0x0000000c0b267221 */ /* 0x000fe20000000000 */
[----:B------:R-:W-:Y:S01]  /*4140*/  @P0 MOV R12, 0x7f800000 ;  /* 0x7f800000000c0802 */ /* 0x000fe20000000f00 */
[----:B------:R-:W-:-:S02]  /*4150*/  FMUL R20, R17, R20 ;  /* 0x0000001411147220 */ /* 0x000fc40000400000 */
[C---:B------:R-:W-:Y:S02]  /*4160*/  FMUL R15, R16.reuse, R15 ;  /* 0x0000000f100f7220 */ /* 0x040fe40000400000 */
[----:B------:R-:W-:Y:S02]  /*4170*/  FMUL R22, R21, R22 ;  /* 0x0000001615167220 */ /* 0x000fe40000400000 */
[----:B------:R-:W-:Y:S02]  /*4180*/  FMUL R20, R17, R20 ;  /* 0x0000001411147220 */ /* 0x000fe40000400000 */
[----:B------:R-:W-:Y:S01]  /*4190*/  @P0 FFMA.FTZ R38, R7, R12, +INF ;  /* 0x7f80000007260423 */ /* 0x000fe2000001000c */
[----:B------:R-:W-:Y:S01]  /*41a0*/  @P4 MOV R12, 0x7f800000 ;  /* 0x7f800000000c4802 */ /* 0x000fe20000000f00 */
[----:B------:R-:W-:Y:S01]  /*41b0*/  FFMA.FTZ R15, R16, 1.4426950216293334961, R15 ;  /* 0x3fb8aa3b100f7823 */ /* 0x000fe2000001000f */
[C---:B------:R-:W-:Y:S01]  /*41c0*/  LOP3.LUT R16, R6.reuse, 0x8, RZ, 0x3c, !PT ;  /* 0x0000000806107812 */ /* 0x040fe200078e3cff */
[----:B------:R-:W-:Y:S01]  /*41d0*/  FFMA.FTZ R22, R21, 1.4426950216293334961, R22 ;  /* 0x3fb8aa3b15167823 */ /* 0x000fe20000010016 */
[----:B------:R-:W-:Y:S01]  /*41e0*/  FSETP.NEU.AND P0, PT, R45, RZ, PT ;  /* 0x000000ff2d00720b */ /* 0x000fe20003f0d000 */
[----:B------:R-:W-:Y:S01]  /*41f0*/  FFMA.FTZ R17, R17, 1.4426950216293334961, R20 ;  /* 0x3fb8aa3b11117823 */ /* 0x000fe20000010014 */
[----:B------:R-:W-:Y:S01]  /*4200*/  LOP3.LUT R20, R6, 0x10, RZ, 0x3c, !PT ;  /* 0x0000001006147812 */ /* 0x000fe200078e3cff */
[----:B------:R-:W-:Y:S01]  /*4210*/  FADD R41, R19, R22 ;  /* 0x0000001613297221 */ /* 0x000fe20000000000 */
[----:B------:R-:W-:Y:S01]  /*4220*/  @P5 MOV R7, 0x7f800000 ;  /* 0x7f80000000075802 */ /* 0x000fe20000000f00 */
[----:B------:R-:W-:Y:S01]  /*4230*/  @P4 FFMA.FTZ R41, R45, R12, +INF ;  /* 0x7f8000002d294423 */ /* 0x000fe2000001000c */
[C---:B------:R-:W-:Y:S01]  /*4240*/  LEA R21, R51.reuse, -R51, 0x3 ;  /* 0x8000003333157211 */ /* 0x040fe200078e18ff */
[----:B------:R0:W1:Y:S01]  /*4250*/  LDS.64 R44, [R16] ;  /* 0x00000000102c7984 */ /* 0x0000620000000a00 */
[----:B------:R-:W-:Y:S01]  /*4260*/  FADD R40, R14, R17 ;  /* 0x000000110e287221 */ /* 0x000fe20000000000 */
[----:B------:R-:W-:Y:S01]  /*4270*/  @P1 MOV R14, 0x7f800000 ;  /* 0x7f800000000e1802 */ /* 0x000fe20000000f00 */
[----:B------:R-:W-:Y:S01]  /*4280*/  @P5 FFMA.FTZ R40, R10, R7, +INF ;  /* 0x7f8000000a285423 */ /* 0x000fe20000010007 */
[----:B------:R2:W3:Y:S01]  /*4290*/  LDS.64 R46, [R20] ;  /* 0x00000000142e7984 */ /* 0x0004e20000000a00 */
[C---:B------:R-:W-:Y:S01]  /*42a0*/  IMAD R19, R51.reuse, 0x6, RZ ;  /* 0x0000000633137824 */ /* 0x040fe200078e02ff */
[C---:B------:R-:W-:Y:S01]  /*42b0*/  SHF.L.U32 R7, R51.reuse, 0x1, RZ ;  /* 0x0000000133077819 */ /* 0x040fe200000006ff */
[----:B------:R-:W-:Y:S01]  /*42c0*/  FADD R39, R18, R15 ;  /* 0x0000000f12277221 */ /* 0x000fe20000000000 */
[----:B------:R-:W-:Y:S01]  /*42d0*/  LEA R12, P5, R51, R4, 0x2 ;  /* 0x00000004330c7211 */ /* 0x000fe200078a10ff */
[----:B------:R-:W-:Y:S01]  /*42e0*/  @P1 FFMA.FTZ R39, R9, R14, +INF ;  /* 0x7f80000009271423 */ /* 0x000fe2000001000e */
[----:B------:R-:W-:Y:S01]  /*42f0*/  FSETP.NEU.AND P1, PT, R10, RZ, PT ;  /* 0x000000ff0a00720b */ /* 0x000fe20003f2d000 */
[C---:B------:R-:W-:Y:S01]  /*4300*/  IMAD R27, R51.reuse, 0xa, RZ ;  /* 0x0000000a331b7824 */ /* 0x040fe200078e02ff */
[C---:B------:R-:W-:Y:S01]  /*4310*/  LEA R9, R51.reuse, R51, 0x1 ;  /* 0x0000003333097211 */ /* 0x040fe200078e08ff */
[----:B------:R-:W-:Y:S01]  /*4320*/  IMAD R31, R51, 0xc, RZ ;  /* 0x0000000c331f7824 */ /* 0x000fe200078e02ff */
[-C--:B------:R-:W-:Y:S01]  /*4330*/  IADD3 R10, P4, R7, R4.reuse, RZ ;  /* 0x00000004070a7210 */ /* 0x080fe20007f9e0ff */
[----:B------:R-:W-:Y:S01]  /*4340*/  IMAD R35, R51, 0xe, RZ ;  /* 0x0000000e33237824 */ /* 0x000fe200078e02ff */
[-C--:B------:R-:W-:Y:S01]  /*4350*/  IADD3 R6, P6, R19, R4.reuse, RZ ;  /* 0x0000000413067210 */ /* 0x080fe20007fde0ff */
[----:B------:R-:W-:Y:S01]  /*4360*/  IMAD R53, R51, 0x12, RZ ;  /* 0x0000001233357824 */ /* 0x000fe200078e02ff */
[-C--:B------:R-:W-:Y:S01]  /*4370*/  LEA.HI.X.SX32 R13, R7, R5.reuse, 0x1, P5 ;  /* 0x00000005070d7211 */ /* 0x080fe200028f0eff */
[C---:B------:R-:W-:Y:S01]  /*4380*/  IMAD R55, R51.reuse, 0x14, RZ ;  /* 0x0000001433377824 */ /* 0x040fe200078e02ff */
[CC--:B------:R-:W-:Y:S01]  /*4390*/  LEA.HI.X.SX32 R11, R51.reuse, R5.reuse, 0x1, P4 ;  /* 0x00000005330b7211 */ /* 0x0c0fe200020f0eff */
[----:B------:R-:W-:Y:S01]  /*43a0*/  IMAD R57, R51, 0x16, RZ ;  /* 0x0000001633397824 */ /* 0x000fe200078e02ff */
[----:B------:R-:W-:Y:S01]  /*43b0*/  LEA.HI.X.SX32 R7, R9, R5, 0x1, P6 ;  /* 0x0000000509077211 */ /* 0x000fe200030f0eff */
[C---:B------:R-:W-:Y:S01]  /*43c0*/  IMAD R59, R51.reuse, 0x18, RZ ;  /* 0x00000018333b7824 */ /* 0x040fe200078e02ff */
[C---:B------:R-:W-:Y:S01]  /*43d0*/  SHF.L.U32 R15, R51.reuse, 0x2, RZ ;  /* 0x00000002330f7819 */ /* 0x040fe200000006ff */
[C---:B------:R-:W-:Y:S01]  /*43e0*/  IMAD R29, R51.reuse, 0xb, RZ ;  /* 0x0000000b331d7824 */ /* 0x040fe200078e02ff */
[C---:B------:R-:W-:Y:S01]  /*43f0*/  LEA R17, R51.reuse, R51, 0x2 ;  /* 0x0000003333117211 */ /* 0x040fe200078e10ff */
[C---:B------:R-:W-:Y:S01]  /*4400*/  IMAD R61, R51.reuse, 0x1a, RZ ;  /* 0x0000001a333d7824 */ /* 0x040fe200078e02ff */
[CC--:B------:R-:W-:Y:S01]  /*4410*/  LEA R14, P4, R51.reuse, R4.reuse, 0x3 ;  /* 0x00000004330e7211 */ /* 0x0c0fe200078818ff */
[----:B------:R-:W-:Y:S01]  /*4420*/  IMAD R63, R51, 0x1c, RZ ;  /* 0x0000001c333f7824 */ /* 0x000fe200078e02ff */
[-C--:B0-----:R-:W-:Y:S01]  /*4430*/  IADD3 R16, P5, R27, R4.reuse, RZ ;  /* 0x000000041b107210 */ /* 0x081fe20007fbe0ff */
[----:B------:R-:W-:Y:S01]  /*4440*/  IMAD R65, R51, 0x1e, RZ ;  /* 0x0000001e33417824 */ /* 0x000fe200078e02ff */
[----:B------:R-:W-:Y:S01]  /*4450*/  IADD3 R18, P6, R31, R4, RZ ;  /* 0x000000041f127210 */ /* 0x000fe20007fde0ff */
[----:B------:R-:W-:Y:S01]  /*4460*/  IMAD R33, R51, 0xd, RZ ;  /* 0x0000000d33217824 */ /* 0x000fe200078e02ff */
[----:B------:R-:W-:-:S02]  /*4470*/  LEA.HI.X.SX32 R15, R15, R5, 0x1, P4 ;  /* 0x000000050f0f7211 */ /* 0x000fc400020f0eff */
[-C--:B------:R-:W-:Y:S02]  /*4480*/  LEA.HI.X.SX32 R17, R17, R5.reuse, 0x1, P5 ;  /* 0x0000000511117211 */ /* 0x080fe400028f0eff */
[-C--:B------:R-:W-:Y:S02]  /*4490*/  LEA.HI.X.SX32 R19, R19, R5.reuse, 0x1, P6 ;  /* 0x0000000513137211 */ /* 0x080fe400030f0eff */
[-C--:B--2---:R-:W-:Y:S02]  /*44a0*/  IADD3 R20, P4, R35, R4.reuse, RZ ;  /* 0x0000000423147210 */ /* 0x084fe40007f9e0ff */
[-C--:B------:R-:W-:Y:S02]  /*44b0*/  LEA R22, P5, R51, R4.reuse, 0x4 ;  /* 0x0000000433167211 */ /* 0x080fe400078a20ff */
[----:B------:R-:W-:Y:S02]  /*44c0*/  IADD3 R24, P6, R53, R4, RZ ;  /* 0x0000000435187210 */ /* 0x000fe40007fde0ff */
[----:B------:R-:W-:-:S02]  /*44d0*/  LEA.HI.X.SX32 R21, R21, R5, 0x1, P4 ;  /* 0x0000000515157211 */ /* 0x000fc400020f0eff */
[-C--:B------:R-:W-:Y:S02]  /*44e0*/  LEA.HI.X.SX32 R23, R23, R5.reuse, 0x1, P5 ;  /* 0x0000000517177211 */ /* 0x080fe400028f0eff */
[-C--:B------:R-:W-:Y:S02]  /*44f0*/  LEA.HI.X.SX32 R25, R25, R5.reuse, 0x1, P6 ;  /* 0x0000000519197211 */ /* 0x080fe400030f0eff */
[-C--:B------:R-:W-:Y:S02]  /*4500*/  IADD3 R26, P4, R55, R4.reuse, RZ ;  /* 0x00000004371a7210 */ /* 0x080fe40007f9e0ff */
[-C--:B------:R-:W-:Y:S02]  /*4510*/  IADD3 R28, P5, R57, R4.reuse, RZ ;  /* 0x00000004391c7210 */ /* 0x080fe40007fbe0ff */
[----:B------:R-:W-:Y:S02]  /*4520*/  IADD3 R30, P6, R59, R4, RZ ;  /* 0x000000043b1e7210 */ /* 0x000fe40007fde0ff */
[----:B------:R-:W-:-:S02]  /*4530*/  LEA.HI.X.SX32 R27, R27, R5, 0x1, P4 ;  /* 0x000000051b1b7211 */ /* 0x000fc400020f0eff */
[-C--:B------:R-:W-:Y:S02]  /*4540*/  LEA.HI.X.SX32 R29, R29, R5.reuse, 0x1, P5 ;  /* 0x000000051d1d7211 */ /* 0x080fe400028f0eff */
[----:B------:R-:W-:Y:S02]  /*4550*/  LEA.HI.X.SX32 R31, R31, R5, 0x1, P6 ;  /* 0x000000051f1f7211 */ /* 0x000fe400030f0eff */
[-C--:B------:R-:W-:Y:S02]  /*4560*/  IADD3 R32, P4, R61, R4.reuse, RZ ;  /* 0x000000043d207210 */ /* 0x080fe40007f9e0ff */
[-C--:B------:R-:W-:Y:S02]  /*4570*/  IADD3 R34, P5, R63, R4.reuse, RZ ;  /* 0x000000043f227210 */ /* 0x080fe40007fbe0ff */
[----:B------:R-:W-:Y:S02]  /*4580*/  IADD3 R36, P6, R65, R4, RZ ;  /* 0x0000000441247210 */ /* 0x000fe40007fde0ff */
[----:B------:R-:W-:-:S02]  /*4590*/  PRMT R9, R42, 0x7632, R9 ;  /* 0x000076322a097816 */ /* 0x000fc40000000009 */
[-C--:B------:R-:W-:Y:S02]  /*45a0*/  LEA.HI.X.SX32 R33, R33, R5.reuse, 0x1, P4 ;  /* 0x0000000521217211 */ /* 0x080fe400020f0eff */
[-C--:B------:R-:W-:Y:S01]  /*45b0*/  LEA.HI.X.SX32 R35, R35, R5.reuse, 0x1, P5 ;  /* 0x0000000523237211 */ /* 0x080fe200028f0eff */
[----:B------:R0:W-:Y:S01]  /*45c0*/  STG.E.U16 [R10.64], R9 ;  /* 0x000000090a007986 */ /* 0x0001e2000c101504 */
[----:B------:R-:W-:Y:S02]  /*45d0*/  LEA.HI.X.SX32 R37, R37, R5, 0x1, P6 ;  /* 0x0000000525257211 */ /* 0x000fe400030f0eff */
[----:B-1----:R-:W-:Y:S01]  /*45e0*/  PRMT R5, R44, 0x7632, R5 ;  /* 0x000076322c057816 */ /* 0x002fe20000000005 */
[----:B------:R1:W-:Y:S01]  /*45f0*/  STG.E.U16 [R12.64], R44 ;  /* 0x0000002c0c007986 */ /* 0x0003e2000c101504 */
[----:B------:R-:W-:-:S03]  /*4600*/  FSEL R4, R39, -INF , P2 ;  /* 0xff80000027047808 */ /* 0x000fc60001000000 */
[----:B------:R2:W-:Y:S02]  /*4610*/  STG.E.U16 [R6.64], R5 ;  /* 0x0000000506007986 */ /* 0x0005e4000c101504 */
[----:B------:R-:W-:Y:S01]  /*4620*/  FFMA R107, R4, 0.69314718246459960938, R109 ;  /* 0x3f317218046b7823 */ /* 0x000fe2000000006d */
[----:B------:R-:W-:Y:S01]  /*4630*/  SHF.L.U32 R4, R2, 0x2, RZ ;  /* 0x0000000202047819 */ /* 0x000fe200000006ff */
[----:B---3--:R3:W-:Y:S01]  /*4640*/  STG.E.U16 [R14.64], R46 ;  /* 0x0000002e0e007986 */ /* 0x0087e2000c101504 */
[----:B0-----:R-:W-:Y:S02]  /*4650*/  PRMT R11, R46, 0x7632, R11 ;  /* 0x000076322e0b7816 */ /* 0x001fe4000000000b */
[----:B------:R-:W-:Y:S02]  /*4660*/  PRMT R9, R45, 0x7632, R9 ;  /* 0x000076322d097816 */ /* 0x000fe40000000009 */
[----:B-1----:R-:W-:Y:S01]  /*4670*/  PRMT R13, R48, 0x7632, R13 ;  /* 0x00007632300d7816 */ /* 0x002fe2000000000d */
[----:B------:R-:W-:Y:S01]  /*4680*/  STG.E.U16 [R16.64], R11 ;  /* 0x0000000b10007986 */ /* 0x000fe2000c101504 */
[----:B------:R-:W-:-:S02]  /*4690*/  PRMT R10, R47, 0x7632, R10 ;  /* 0x000076322f0a7816 */ /* 0x000fc4000000000a */
[----:B--2---:R-:W-:Y:S01]  /*46a0*/  FSEL R7, R38, -INF , P3 ;  /* 0xff80000026077808 */ /* 0x004fe20001800000 */
[----:B------:R0:W-:Y:S01]  /*46b0*/  STG.E.U16 [R18.64], R48 ;  /* 0x0000003012007986 */ /* 0x0001e2000c101504 */
[----:B------:R-:W-:Y:S02]  /*46c0*/  FSEL R5, R40, -INF , P1 ;  /* 0xff80000028057808 */ /* 0x000fe40000800000 */
[----:B---3--:R-:W-:Y:S01]  /*46d0*/  PRMT R15, R43, 0x7632, R15 ;  /* 0x000076322b0f7816 */ /* 0x008fe2000000000f */
[----:B------:R-:W-:Y:S01]  /*46e0*/  STG.E.U16 [R20.64], R13 ;  /* 0x0000000d14007986 */ /* 0x000fe2000c101504 */
[----:B------:R-:W-:Y:S01]  /*46f0*/  FSEL R6, R41, -INF , P0 ;  /* 0xff80000029067808 */ /* 0x000fe20000000000 */
[----:B------:R-:W-:Y:S02]  /*4700*/  FFMA R106, R7, 0.69314718246459960938, R106 ;  /* 0x3f317218076a7823 */ /* 0x000fe4000000006a */
[----:B------:R-:W-:Y:S01]  /*4710*/  STG.E.U16 [R22.64], R43 ;  /* 0x0000002b16007986 */ /* 0x000fe2000c101504 */
[----:B------:R-:W-:Y:S01]  /*4720*/  FFMA R76, R5, 0.69314718246459960938, R114 ;  /* 0x3f317218054c7823 */ /* 0x000fe20000000072 */
[----:B------:R-:W-:Y:S01]  /*4730*/  SHF.L.U32 R5, R3, 0x2, RZ ;  /* 0x0000000203057819 */ /* 0x000fe200000006ff */
[----:B------:R-:W-:Y:S01]  /*4740*/  FFMA R77, R6, 0.69314718246459960938, R77 ;  /* 0x3f317218064d7823 */ /* 0x000fe2000000004d */
[----:B------:R-:W-:Y:S01]  /*4750*/  STG.E.U16 [R24.64], R15 ;  /* 0x0000000f18007986 */ /* 0x000fe2000c101504 */
[----:B0-----:R-:W-:Y:S01]  /*4760*/  PRMT R18, R49, 0x7632, R18 ;  /* 0x0000763231127816 */ /* 0x001fe20000000012 */
[----:B------:R-:W-:-:S02]  /*4770*/  IMAD.HI R6, R3, 0x4, RZ ;  /* 0x0000000403067827 */ /* 0x000fc400078e02ff */
[----:B------:R-:W-:Y:S02]  /*4780*/  STG.E.U16 [R26.64], R45 ;  /* 0x0000002d1a007986 */ /* 0x000fe4000c101504 */
[----:B------:R-:W-:Y:S01]  /*4790*/  IMAD.HI R3, R2, 0x4, RZ ;  /* 0x0000000402037827 */ /* 0x000fe200078e02ff */
[----:B------:R-:W-:Y:S01]  /*47a0*/  IADD3 R2, P0, P1, R5, c[0x0][0x180], R4 ;  /* 0x0000600005027a10 */ /* 0x000fe2000791e004 */
[----:B------:R-:W-:Y:S03]  /*47b0*/  STG.E.U16 [R28.64], R9 ;  /* 0x000000091c007986 */ /* 0x000fe6000c101504 */
[----:B------:R-:W-:Y:S01]  /*47c0*/  IADD3.X R3, R6, c[0x0][0x184], R3, P0, P1 ;  /* 0x0000610006037a10 */ /* 0x000fe200007e2403 */
[----:B------:R-:W-:Y:S04]  /*47d0*/  STG.E.U16 [R30.64], R47 ;  /* 0x0000002f1e007986 */ /* 0x000fe8000c101504 */
[----:B------:R-:W-:Y:S04]  /*47e0*/  STG.E.U16 [R32.64], R10 ;  /* 0x0000000a20007986 */ /* 0x000fe8000c101504 */
[----:B------:R-:W-:Y:S04]  /*47f0*/  STG.E.U16 [R34.64], R49 ;  /* 0x0000003122007986 */ /* 0x000fe8000c101504 */
[----:B------:R-:W-:Y:S04]  /*4800*/  STG.E.U16 [R36.64], R18 ;  /* 0x0000001224007986 */ /* 0x000fe8000c101504 */
[----:B------:R-:W-:Y:S06]  /*4810*/  BAR.SYNC.DEFER_BLOCKING 0x0 ;  /* 0x0000000000007b1d */ /* 0x000fec0000010000 */
[----:B------:R-:W-:Y:S04]  /*4820*/  STS.64 [R8], R106 ;  /* 0x0000006a08007388 */ /* 0x000fe80000000a00 */
[----:B------:R-:W-:Y:S04]  /*4830*/  STS.64 [R8+0x100], R76 ;  /* 0x0001004c08007388 */ /* 0x000fe80000000a00 */
[----:B------:R-:W-:Y:S06]  /*4840*/  BAR.SYNC.DEFER_BLOCKING 0x0 ;  /* 0x0000000000007b1d */ /* 0x000fec0000010000 */
[----:B------:R-:W0:Y:S04]  /*4850*/  LDS R7, [R0] ;  /* 0x0000000000077984 */ /* 0x000e280000000800 */
[----:B0-----:R-:W-:Y:S01]  /*4860*/  STG.E [R2.64], R7 ;  /* 0x0000000702007986 */ /* 0x001fe2000c101904 */
[----:B------:R-:W-:Y:S05]  /*4870*/  EXIT ;  /* 0x000000000000794d */ /* 0x000fea0003800000 */
.L_x_2:
[----:B------:R-:W-:-:S00]  /*4880*/  BRA `(.L_x_2) ;  /* 0xfffffff000007947 */ /* 0x000fc0000383ffff */
[----:B------:R-:W-:-:S00]  /*4890*/  NOP ;  /* 0x0000000000007918 */ /* 0x000fc00000000000 */
        /* <DEDUP_REMOVED lines=14> */
.L_x_3:


//--------------------- .nv.global.init           --------------------------
	.section	.nv.global.init,"aw",@progbits
.nv.global.init:
	.type		_$_str,@object
	.size		_$_str,(.L_0 - _$_str)
_$_str:
        /*0000*/ 	.byte	0x5f, 0x5f, 0x43, 0x55, 0x44, 0x41, 0x5f, 0x46, 0x54, 0x5a, 0x00
.L_0:


//--------------------- .nv.shared.attn_fwd       --------------------------
	.section	.nv.shared.attn_fwd,"aw",@nobits
	.sectionflags	@""
	.align	16
